//
// Generated by NVIDIA NVVM Compiler
//
// Compiler Build ID: CL-36424714
// Cuda compilation tools, release 13.0, V13.0.88
// Based on NVVM 20.0.0
//

.version 9.0
.target sm_100
.address_size 64

	// .globl	_Z10kernel_gpuiPdS_S_S_
.func  (.param .align 16 .b8 func_retval0[16]) __internal_trig_reduction_slowpathd
(
	.param .b64 __internal_trig_reduction_slowpathd_param_0
)
;
.global .align 8 .b8 __cudart_i2opi_d[144] = {8, 93, 141, 31, 177, 95, 251, 107, 234, 146, 82, 138, 247, 57, 7, 61, 123, 241, 229, 235, 199, 186, 39, 117, 45, 234, 95, 158, 102, 63, 70, 79, 183, 9, 203, 39, 207, 126, 54, 109, 31, 109, 10, 90, 139, 17, 47, 239, 15, 152, 5, 222, 255, 151, 248, 31, 59, 40, 249, 189, 139, 95, 132, 156, 244, 57, 83, 131, 57, 214, 145, 57, 65, 126, 95, 180, 38, 112, 156, 233, 132, 68, 187, 46, 245, 53, 130, 232, 62, 167, 41, 177, 28, 235, 29, 254, 28, 146, 209, 9, 234, 46, 73, 6, 224, 210, 77, 66, 58, 110, 36, 183, 97, 197, 187, 222, 171, 99, 81, 254, 65, 144, 67, 60, 153, 149, 98, 219, 192, 221, 52, 245, 209, 87, 39, 252, 41, 21, 68, 78, 110, 131, 249, 162};
.global .align 16 .b8 __cudart_sin_cos_coeffs[128] = {70, 210, 176, 44, 241, 229, 90, 190, 146, 227, 172, 105, 227, 29, 199, 62, 161, 98, 219, 25, 160, 1, 42, 191, 24, 8, 17, 17, 17, 17, 129, 63, 84, 85, 85, 85, 85, 85, 197, 191, 0, 0, 0, 0, 0, 0, 0, 0, 0, 0, 0, 0, 0, 0, 0, 0, 100, 129, 253, 32, 131, 255, 168, 189, 40, 133, 239, 193, 167, 238, 33, 62, 217, 230, 6, 142, 79, 126, 146, 190, 233, 188, 221, 25, 160, 1, 250, 62, 71, 93, 193, 22, 108, 193, 86, 191, 81, 85, 85, 85, 85, 85, 165, 63, 0, 0, 0, 0, 0, 0, 224, 191, 0, 0, 0, 0, 0, 0, 240, 63};

.visible .entry _Z10kernel_gpuiPdS_S_S_(
	.param .u32 _Z10kernel_gpuiPdS_S_S__param_0,
	.param .u64 .ptr .align 1 _Z10kernel_gpuiPdS_S_S__param_1,
	.param .u64 .ptr .align 1 _Z10kernel_gpuiPdS_S_S__param_2,
	.param .u64 .ptr .align 1 _Z10kernel_gpuiPdS_S_S__param_3,
	.param .u64 .ptr .align 1 _Z10kernel_gpuiPdS_S_S__param_4
)
{
	.reg .pred 	%p<10>;
	.reg .b32 	%r<44>;
	.reg .b64 	%rd<27>;
	.reg .b64 	%fd<86>;

	ld.param.u32 	%r15, [_Z10kernel_gpuiPdS_S_S__param_0];
	ld.param.u64 	%rd2, [_Z10kernel_gpuiPdS_S_S__param_1];
	ld.param.u64 	%rd3, [_Z10kernel_gpuiPdS_S_S__param_2];
	ld.param.u64 	%rd4, [_Z10kernel_gpuiPdS_S_S__param_3];
	ld.param.u64 	%rd5, [_Z10kernel_gpuiPdS_S_S__param_4];
	mov.u32 	%r16, %ctaid.x;
	mov.u32 	%r17, %ntid.x;
	mov.u32 	%r18, %tid.x;
	mad.lo.s32 	%r1, %r16, %r17, %r18;
	mov.u32 	%r19, %ctaid.y;
	mov.u32 	%r20, %ntid.y;
	mov.u32 	%r21, %tid.y;
	mad.lo.s32 	%r22, %r19, %r20, %r21;
	mov.u32 	%r23, %ctaid.z;
	mov.u32 	%r24, %ntid.z;
	mov.u32 	%r25, %tid.z;
	mad.lo.s32 	%r3, %r23, %r24, %r25;
	max.s32 	%r26, %r1, %r22;
	max.s32 	%r27, %r3, %r26;
	setp.ge.s32 	%p1, %r27, %r15;
	@%p1 bra 	$L__BB0_12;
	cvta.to.global.u64 	%rd6, %rd2;
	cvta.to.global.u64 	%rd7, %rd3;
	cvta.to.global.u64 	%rd1, %rd4;
	mad.lo.s32 	%r28, %r1, %r15, %r22;
	mul.wide.s32 	%rd8, %r28, 8;
	add.s64 	%rd9, %rd6, %rd8;
	ld.global.f64 	%fd20, [%rd9];
	mad.lo.s32 	%r29, %r22, %r15, %r3;
	mul.wide.u32 	%rd10, %r29, 8;
	add.s64 	%rd11, %rd7, %rd10;
	ld.global.f64 	%fd21, [%rd11];
	mul.f64 	%fd1, %fd20, %fd21;
	mul.wide.u32 	%rd12, %r3, 8;
	add.s64 	%rd13, %rd1, %rd12;
	ld.global.f64 	%fd2, [%rd13];
	mul.wide.s32 	%rd14, %r1, 8;
	add.s64 	%rd15, %rd1, %rd14;
	ld.global.f64 	%fd3, [%rd15];
	sub.f64 	%fd4, %fd2, %fd3;
	abs.f64 	%fd5, %fd4;
	setp.neu.f64 	%p2, %fd5, 0d7FF0000000000000;
	@%p2 bra 	$L__BB0_3;
	mov.f64 	%fd27, 0d0000000000000000;
	mul.rn.f64 	%fd83, %fd4, %fd27;
	mov.b32 	%r41, 1;
	bra.uni 	$L__BB0_6;
$L__BB0_3:
	mul.f64 	%fd22, %fd4, 0d3FE45F306DC9C883;
	cvt.rni.s32.f64 	%r40, %fd22;
	cvt.rn.f64.s32 	%fd23, %r40;
	fma.rn.f64 	%fd24, %fd23, 0dBFF921FB54442D18, %fd4;
	fma.rn.f64 	%fd25, %fd23, 0dBC91A62633145C00, %fd24;
	fma.rn.f64 	%fd83, %fd23, 0dB97B839A252049C0, %fd25;
	setp.ltu.f64 	%p3, %fd5, 0d41E0000000000000;
	@%p3 bra 	$L__BB0_5;
	{ // callseq 0, 0
	.param .b64 param0;
	st.param.f64 	[param0], %fd4;
	.param .align 16 .b8 retval0[16];
	call.uni (retval0), 
	__internal_trig_reduction_slowpathd, 
	(
	param0
	);
	ld.param.f64 	%fd83, [retval0];
	ld.param.b32 	%r40, [retval0+8];
	} // callseq 0
$L__BB0_5:
	add.s32 	%r41, %r40, 1;
$L__BB0_6:
	shl.b32 	%r32, %r41, 6;
	cvt.u64.u32 	%rd16, %r32;
	and.b64  	%rd17, %rd16, 64;
	mov.u64 	%rd18, __cudart_sin_cos_coeffs;
	add.s64 	%rd19, %rd18, %rd17;
	mul.rn.f64 	%fd28, %fd83, %fd83;
	and.b32  	%r33, %r41, 1;
	setp.eq.b32 	%p4, %r33, 1;
	selp.f64 	%fd29, 0dBDA8FF8320FD8164, 0d3DE5DB65F9785EBA, %p4;
	ld.global.nc.v2.f64 	{%fd30, %fd31}, [%rd19];
	fma.rn.f64 	%fd32, %fd29, %fd28, %fd30;
	fma.rn.f64 	%fd33, %fd32, %fd28, %fd31;
	ld.global.nc.v2.f64 	{%fd34, %fd35}, [%rd19+16];
	fma.rn.f64 	%fd36, %fd33, %fd28, %fd34;
	fma.rn.f64 	%fd37, %fd36, %fd28, %fd35;
	ld.global.nc.v2.f64 	{%fd38, %fd39}, [%rd19+32];
	fma.rn.f64 	%fd40, %fd37, %fd28, %fd38;
	fma.rn.f64 	%fd41, %fd40, %fd28, %fd39;
	fma.rn.f64 	%fd42, %fd41, %fd83, %fd83;
	fma.rn.f64 	%fd43, %fd41, %fd28, 0d3FF0000000000000;
	selp.f64 	%fd44, %fd43, %fd42, %p4;
	and.b32  	%r34, %r41, 2;
	setp.eq.s32 	%p5, %r34, 0;
	mov.f64 	%fd45, 0d0000000000000000;
	sub.f64 	%fd46, %fd45, %fd44;
	selp.f64 	%fd11, %fd44, %fd46, %p5;
	mul.wide.u32 	%rd20, %r22, 8;
	add.s64 	%rd21, %rd1, %rd20;
	ld.global.f64 	%fd12, [%rd21];
	sub.f64 	%fd13, %fd12, %fd2;
	abs.f64 	%fd14, %fd13;
	setp.neu.f64 	%p6, %fd14, 0d7FF0000000000000;
	@%p6 bra 	$L__BB0_8;
	mov.f64 	%fd52, 0d0000000000000000;
	mul.rn.f64 	%fd85, %fd13, %fd52;
	mov.b32 	%r43, 1;
	bra.uni 	$L__BB0_11;
$L__BB0_8:
	mul.f64 	%fd47, %fd13, 0d3FE45F306DC9C883;
	cvt.rni.s32.f64 	%r42, %fd47;
	cvt.rn.f64.s32 	%fd48, %r42;
	fma.rn.f64 	%fd49, %fd48, 0dBFF921FB54442D18, %fd13;
	fma.rn.f64 	%fd50, %fd48, 0dBC91A62633145C00, %fd49;
	fma.rn.f64 	%fd85, %fd48, 0dB97B839A252049C0, %fd50;
	setp.ltu.f64 	%p7, %fd14, 0d41E0000000000000;
	@%p7 bra 	$L__BB0_10;
	{ // callseq 1, 0
	.param .b64 param0;
	st.param.f64 	[param0], %fd13;
	.param .align 16 .b8 retval0[16];
	call.uni (retval0), 
	__internal_trig_reduction_slowpathd, 
	(
	param0
	);
	ld.param.f64 	%fd85, [retval0];
	ld.param.b32 	%r42, [retval0+8];
	} // callseq 1
$L__BB0_10:
	add.s32 	%r43, %r42, 1;
$L__BB0_11:
	shl.b32 	%r37, %r43, 6;
	cvt.u64.u32 	%rd22, %r37;
	and.b64  	%rd23, %rd22, 64;
	add.s64 	%rd25, %rd18, %rd23;
	mul.rn.f64 	%fd53, %fd85, %fd85;
	and.b32  	%r38, %r43, 1;
	setp.eq.b32 	%p8, %r38, 1;
	selp.f64 	%fd54, 0dBDA8FF8320FD8164, 0d3DE5DB65F9785EBA, %p8;
	ld.global.nc.v2.f64 	{%fd55, %fd56}, [%rd25];
	fma.rn.f64 	%fd57, %fd54, %fd53, %fd55;
	fma.rn.f64 	%fd58, %fd57, %fd53, %fd56;
	ld.global.nc.v2.f64 	{%fd59, %fd60}, [%rd25+16];
	fma.rn.f64 	%fd61, %fd58, %fd53, %fd59;
	fma.rn.f64 	%fd62, %fd61, %fd53, %fd60;
	ld.global.nc.v2.f64 	{%fd63, %fd64}, [%rd25+32];
	fma.rn.f64 	%fd65, %fd62, %fd53, %fd63;
	fma.rn.f64 	%fd66, %fd65, %fd53, %fd64;
	fma.rn.f64 	%fd67, %fd66, %fd85, %fd85;
	fma.rn.f64 	%fd68, %fd66, %fd53, 0d3FF0000000000000;
	selp.f64 	%fd69, %fd68, %fd67, %p8;
	and.b32  	%r39, %r43, 2;
	setp.eq.s32 	%p9, %r39, 0;
	mov.f64 	%fd70, 0d0000000000000000;
	sub.f64 	%fd71, %fd70, %fd69;
	selp.f64 	%fd72, %fd69, %fd71, %p9;
	sub.f64 	%fd73, %fd11, %fd72;
	mul.f64 	%fd74, %fd1, %fd73;
	add.f64 	%fd75, %fd12, 0d4024000000000000;
	mul.f64 	%fd76, %fd2, 0d3FE0000000000000;
	sub.f64 	%fd77, %fd75, %fd76;
	mul.f64 	%fd78, %fd3, 0d3FE0000000000000;
	sub.f64 	%fd79, %fd77, %fd78;
	div.rn.f64 	%fd80, %fd74, %fd79;
	cvta.to.global.u64 	%rd26, %rd5;
	atom.global.add.f64 	%fd81, [%rd26], %fd80;
$L__BB0_12:
	ret;

}
.func  (.param .align 16 .b8 func_retval0[16]) __internal_trig_reduction_slowpathd(
	.param .b64 __internal_trig_reduction_slowpathd_param_0
)
{
	.local .align 8 .b8 	__local_depot1[40];
	.reg .b64 	%SP;
	.reg .b64 	%SPL;
	.reg .pred 	%p<10>;
	.reg .b32 	%r<47>;
	.reg .b64 	%rd<74>;
	.reg .b64 	%fd<5>;

	mov.u64 	%SPL, __local_depot1;
	ld.param.f64 	%fd4, [__internal_trig_reduction_slowpathd_param_0];
	add.u64 	%rd1, %SPL, 0;
	{
	.reg .b32 %temp; 
	mov.b64 	{%temp, %r1}, %fd4;
	}
	shr.u32 	%r2, %r1, 20;
	and.b32  	%r3, %r2, 2047;
	setp.eq.s32 	%p1, %r3, 2047;
	mov.b32 	%r46, 0;
	@%p1 bra 	$L__BB1_9;
	add.s32 	%r20, %r3, -1024;
	mov.b64 	%rd20, %fd4;
	shl.b64 	%rd2, %rd20, 11;
	shr.u32 	%r4, %r20, 6;
	sub.s32 	%r45, 15, %r4;
	sub.s32 	%r21, 19, %r4;
	setp.lt.u32 	%p2, %r20, 128;
	selp.b32 	%r6, 18, %r21, %p2;
	setp.ge.s32 	%p3, %r45, %r6;
	mov.b64 	%rd70, 0;
	@%p3 bra 	$L__BB1_4;
	add.s32 	%r23, %r6, %r4;
	neg.s32 	%r43, %r23;
	or.b64  	%rd3, %rd2, -9223372036854775808;
	mov.b64 	%rd70, 0;
	mov.b32 	%r42, 0;
	mov.u64 	%rd25, __cudart_i2opi_d;
	mov.u32 	%r44, %r45;
$L__BB1_3:
	.pragma "nounroll";
	mul.wide.s32 	%rd22, %r42, 8;
	add.s64 	%rd23, %rd1, %rd22;
	mul.wide.s32 	%rd24, %r44, 8;
	add.s64 	%rd26, %rd25, %rd24;
	ld.global.nc.u64 	%rd27, [%rd26];
	{
	.reg .u32 %r0, %r1, %r2, %r3, %alo, %ahi, %blo, %bhi, %clo, %chi;
	mov.b64 	{%alo,%ahi}, %rd27;
	mov.b64 	{%blo,%bhi}, %rd3;
	mov.b64 	{%clo,%chi}, %rd70;
	mad.lo.cc.u32 	%r0, %alo, %blo, %clo;
	madc.hi.cc.u32 	%r1, %alo, %blo, %chi;
	madc.hi.u32 	%r2, %alo, %bhi, 0;
	mad.lo.cc.u32 	%r1, %alo, %bhi, %r1;
	madc.hi.cc.u32 	%r2, %ahi, %blo, %r2;
	madc.hi.u32 	%r3, %ahi, %bhi, 0;
	mad.lo.cc.u32 	%r1, %ahi, %blo, %r1;
	madc.lo.cc.u32 	%r2, %ahi, %bhi, %r2;
	addc.u32 	%r3, %r3, 0;
	mov.b64 	%rd28, {%r0,%r1};
	mov.b64 	%rd70, {%r2,%r3};
	}
	st.local.u64 	[%rd23], %rd28;
	add.s32 	%r44, %r44, 1;
	add.s32 	%r43, %r43, 1;
	add.s32 	%r42, %r42, 1;
	setp.ne.s32 	%p4, %r43, -15;
	mov.u32 	%r45, %r6;
	@%p4 bra 	$L__BB1_3;
$L__BB1_4:
	cvt.s64.s32 	%rd29, %r45;
	cvt.u64.u32 	%rd30, %r4;
	add.s64 	%rd31, %rd30, %rd29;
	shl.b64 	%rd32, %rd31, 3;
	add.s64 	%rd33, %rd1, %rd32;
	st.local.u64 	[%rd33+-120], %rd70;
	and.b32  	%r15, %r2, 63;
	ld.local.u64 	%rd72, [%rd1+16];
	ld.local.u64 	%rd71, [%rd1+24];
	setp.eq.s32 	%p5, %r15, 0;
	@%p5 bra 	$L__BB1_6;
	shl.b64 	%rd34, %rd71, %r15;
	shr.u64 	%rd35, %rd72, 1;
	xor.b32  	%r24, %r15, 63;
	shr.u64 	%rd36, %rd35, %r24;
	or.b64  	%rd71, %rd34, %rd36;
	ld.local.u64 	%rd37, [%rd1+8];
	shl.b64 	%rd38, %rd72, %r15;
	shr.u64 	%rd39, %rd37, 1;
	shr.u64 	%rd40, %rd39, %r24;
	or.b64  	%rd72, %rd38, %rd40;
$L__BB1_6:
	and.b32  	%r25, %r1, -2147483648;
	shr.u64 	%rd41, %rd71, 62;
	cvt.u32.u64 	%r26, %rd41;
	mov.b64 	{%r27, %r28}, %rd71;
	mov.b64 	{%r29, %r30}, %rd72;
	shf.l.wrap.b32 	%r31, %r30, %r27, 2;
	shf.l.wrap.b32 	%r32, %r27, %r28, 2;
	mov.b64 	%rd42, {%r31, %r32};
	shl.b64 	%rd43, %rd72, 2;
	shr.u64 	%rd44, %rd42, 63;
	cvt.u32.u64 	%r33, %rd44;
	add.s32 	%r34, %r33, %r26;
	setp.eq.s32 	%p6, %r25, 0;
	neg.s32 	%r35, %r34;
	selp.b32 	%r46, %r34, %r35, %p6;
	setp.gt.s64 	%p7, %rd42, -1;
	mov.b64 	%rd45, 0;
	{
	.reg .u32 %r0, %r1, %r2, %r3, %a0, %a1, %a2, %a3, %b0, %b1, %b2, %b3;
	mov.b64 	{%a0,%a1}, %rd45;
	mov.b64 	{%a2,%a3}, %rd45;
	mov.b64 	{%b0,%b1}, %rd43;
	mov.b64 	{%b2,%b3}, %rd42;
	sub.cc.u32 	%r0, %a0, %b0;
	subc.cc.u32 	%r1, %a1, %b1;
	subc.cc.u32 	%r2, %a2, %b2;
	subc.u32 	%r3, %a3, %b3;
	mov.b64 	%rd46, {%r0,%r1};
	mov.b64 	%rd47, {%r2,%r3};
	}
	xor.b32  	%r36, %r25, -2147483648;
	selp.b64 	%rd73, %rd42, %rd47, %p7;
	selp.b64 	%rd14, %rd43, %rd46, %p7;
	selp.b32 	%r17, %r25, %r36, %p7;
	clz.b64 	%r37, %rd73;
	cvt.u64.u32 	%rd15, %r37;
	setp.eq.s32 	%p8, %r37, 0;
	@%p8 bra 	$L__BB1_8;
	cvt.u32.u64 	%r38, %rd15;
	and.b32  	%r39, %r38, 63;
	shl.b64 	%rd48, %rd73, %r39;
	shr.u64 	%rd49, %rd14, 1;
	not.b32 	%r40, %r38;
	and.b32  	%r41, %r40, 63;
	shr.u64 	%rd50, %rd49, %r41;
	or.b64  	%rd73, %rd48, %rd50;
$L__BB1_8:
	mov.b64 	%rd51, -3958705157555305931;
	{
	.reg .u32 %r0, %r1, %r2, %r3, %alo, %ahi, %blo, %bhi;
	mov.b64 	{%alo,%ahi}, %rd73;
	mov.b64 	{%blo,%bhi}, %rd51;
	mul.lo.u32 	%r0, %alo, %blo;
	mul.hi.u32 	%r1, %alo, %blo;
	mad.lo.cc.u32 	%r1, %alo, %bhi, %r1;
	madc.hi.u32 	%r2, %alo, %bhi, 0;
	mad.lo.cc.u32 	%r1, %ahi, %blo, %r1;
	madc.hi.cc.u32 	%r2, %ahi, %blo, %r2;
	madc.hi.u32 	%r3, %ahi, %bhi, 0;
	mad.lo.cc.u32 	%r2, %ahi, %bhi, %r2;
	addc.u32 	%r3, %r3, 0;
	mov.b64 	%rd52, {%r0,%r1};
	mov.b64 	%rd53, {%r2,%r3};
	}
	setp.gt.s64 	%p9, %rd53, 0;
	{
	.reg .u32 %r0, %r1, %r2, %r3, %a0, %a1, %a2, %a3, %b0, %b1, %b2, %b3;
	mov.b64 	{%a0,%a1}, %rd52;
	mov.b64 	{%a2,%a3}, %rd53;
	mov.b64 	{%b0,%b1}, %rd52;
	mov.b64 	{%b2,%b3}, %rd53;
	add.cc.u32 	%r0, %a0, %b0;
	addc.cc.u32 	%r1, %a1, %b1;
	addc.cc.u32 	%r2, %a2, %b2;
	addc.u32 	%r3, %a3, %b3;
	mov.b64 	%rd54, {%r0,%r1};
	mov.b64 	%rd55, {%r2,%r3};
	}
	selp.b64 	%rd56, %rd55, %rd53, %p9;
	selp.s64 	%rd57, -1, 0, %p9;
	sub.s64 	%rd58, %rd57, %rd15;
	cvt.u64.u32 	%rd59, %r17;
	shl.b64 	%rd60, %rd59, 32;
	add.s64 	%rd61, %rd56, 1;
	shr.u64 	%rd62, %rd61, 10;
	add.s64 	%rd63, %rd62, 1;
	shr.u64 	%rd64, %rd63, 1;
	shl.b64 	%rd65, %rd58, 52;
	add.s64 	%rd66, %rd65, %rd64;
	add.s64 	%rd67, %rd66, 4602678819172646912;
	or.b64  	%rd68, %rd67, %rd60;
	mov.b64 	%fd4, %rd68;
$L__BB1_9:
	st.param.f64 	[func_retval0], %fd4;
	st.param.b32 	[func_retval0+8], %r46;
	ret;

}


// ===== COMPILED SASS (sm_100) =====

	.target	sm_100

	.elftype	@"ET_EXEC"


//--------------------- .note.nv.tkinfo           --------------------------
	.section	.note.nv.tkinfo,"",@"SHT_NOTE"
	.sectionflags	@"SHF_NOTE_NV_TKINFO"
	.tkinfo
        /*0018*/ 	.word	0x00000002
        /*0030*/ 	.string	""
        /*0030*/ 	.string	"ptxas"
        /*0030*/ 	.string	"Cuda compilation tools, release 13.0, V13.0.88"
        /*0030*/ 	.string	"Build cuda_13.0.r13.0/compiler.36424714_0"
        /*0030*/ 	.string	"-arch sm_100 -m 64 "



//--------------------- .note.nv.cuinfo           --------------------------
	.section	.note.nv.cuinfo,"",@"SHT_NOTE"
	.sectionflags	@"SHF_NOTE_NV_CUINFO"
        /*0018*/ 	.short	0x0002
        /*001a*/ 	.short	0x0064
        /*001c*/ 	.short	0x0082
	.zero		2


//--------------------- .nv.info                  --------------------------
	.section	.nv.info,"",@"SHT_CUDA_INFO"
	.align	4


	//----- nvinfo : EIATTR_REGCOUNT
	.align		4
        /*0000*/ 	.byte	0x04, 0x2f
        /*0002*/ 	.short	(.L_3 - .L_2)
	.align		4
.L_2:
        /*0004*/ 	.word	index@(_Z10kernel_gpuiPdS_S_S_)
        /*0008*/ 	.word	0x00000020


	//----- nvinfo : EIATTR_FRAME_SIZE
	.align		4
.L_3:
        /*000c*/ 	.byte	0x04, 0x11
        /*000e*/ 	.short	(.L_5 - .L_4)
	.align		4
.L_4:
        /*0010*/ 	.word	index@($_Z10kernel_gpuiPdS_S_S_$__internal_trig_reduction_slowpathd)
        /*0014*/ 	.word	0x00000028


	//----- nvinfo : EIATTR_FRAME_SIZE
	.align		4
.L_5:
        /*0018*/ 	.byte	0x04, 0x11
        /*001a*/ 	.short	(.L_7 - .L_6)
	.align		4
.L_6:
        /*001c*/ 	.word	index@($__internal_0_$__cuda_sm20_div_rn_f64_full)
        /*0020*/ 	.word	0x00000028


	//----- nvinfo : EIATTR_FRAME_SIZE
	.align		4
.L_7:
        /*0024*/ 	.byte	0x04, 0x11
        /*0026*/ 	.short	(.L_9 - .L_8)
	.align		4
.L_8:
        /*0028*/ 	.word	index@(_Z10kernel_gpuiPdS_S_S_)
        /*002c*/ 	.word	0x00000028


	//----- nvinfo : EIATTR_MIN_STACK_SIZE
	.align		4
.L_9:
        /*0030*/ 	.byte	0x04, 0x12
        /*0032*/ 	.short	(.L_11 - .L_10)
	.align		4
.L_10:
        /*0034*/ 	.word	index@(_Z10kernel_gpuiPdS_S_S_)
        /*0038*/ 	.word	0x00000028
.L_11:


//--------------------- .nv.compat                --------------------------
	.section	.nv.compat,"",@"SHT_CUDA_COMPAT_INFO"
	.align	4
        /*0000*/ 	.byte	0x02, 0x09, 0x00, 0x00, 0x02, 0x02, 0x01, 0x00, 0x02, 0x05, 0x05, 0x00, 0x03, 0x07, 0x01, 0x01
        /*0010*/ 	.byte	0x02, 0x03, 0x00, 0x00, 0x02, 0x06, 0x01, 0x00, 0x04, 0x0b, 0x08, 0x00, 0x01, 0x00, 0x00, 0x00
        /*0020*/ 	.byte	0x00, 0x00, 0x00, 0x00


//--------------------- .nv.info._Z10kernel_gpuiPdS_S_S_ --------------------------
	.section	.nv.info._Z10kernel_gpuiPdS_S_S_,"",@"SHT_CUDA_INFO"
	.sectionflags	@""
	.align	4


	//----- nvinfo : EIATTR_CUDA_API_VERSION
	.align		4
        /*0000*/ 	.byte	0x04, 0x37
        /*0002*/ 	.short	(.L_13 - .L_12)
.L_12:
        /*0004*/ 	.word	0x00000082


	//----- nvinfo : EIATTR_KPARAM_INFO
	.align		4
.L_13:
        /*0008*/ 	.byte	0x04, 0x17
        /*000a*/ 	.short	(.L_15 - .L_14)
.L_14:
        /*000c*/ 	.word	0x00000000
        /*0010*/ 	.short	0x0004
        /*0012*/ 	.short	0x0020
        /*0014*/ 	.byte	0x00, 0xf5, 0x21, 0x00


	//----- nvinfo : EIATTR_KPARAM_INFO
	.align		4
.L_15:
        /*0018*/ 	.byte	0x04, 0x17
        /*001a*/ 	.short	(.L_17 - .L_16)
.L_16:
        /*001c*/ 	.word	0x00000000
        /*0020*/ 	.short	0x0003
        /*0022*/ 	.short	0x0018
        /*0024*/ 	.byte	0x00, 0xf5, 0x21, 0x00


	//----- nvinfo : EIATTR_KPARAM_INFO
	.align		4
.L_17:
        /*0028*/ 	.byte	0x04, 0x17
        /*002a*/ 	.short	(.L_19 - .L_18)
.L_18:
        /*002c*/ 	.word	0x00000000
        /*0030*/ 	.short	0x0002
        /*0032*/ 	.short	0x0010
        /*0034*/ 	.byte	0x00, 0xf5, 0x21, 0x00


	//----- nvinfo : EIATTR_KPARAM_INFO
	.align		4
.L_19:
        /*0038*/ 	.byte	0x04, 0x17
        /*003a*/ 	.short	(.L_21 - .L_20)
.L_20:
        /*003c*/ 	.word	0x00000000
        /*0040*/ 	.short	0x0001
        /*0042*/ 	.short	0x0008
        /*0044*/ 	.byte	0x00, 0xf5, 0x21, 0x00


	//----- nvinfo : EIATTR_KPARAM_INFO
	.align		4
.L_21:
        /*0048*/ 	.byte	0x04, 0x17
        /*004a*/ 	.short	(.L_23 - .L_22)
.L_22:
        /*004c*/ 	.word	0x00000000
        /*0050*/ 	.short	0x0000
        /*0052*/ 	.short	0x0000
        /*0054*/ 	.byte	0x00, 0xf0, 0x11, 0x00


	//----- nvinfo : EIATTR_SPARSE_MMA_MASK
	.align		4
.L_23:
        /*0058*/ 	.byte	0x03, 0x50
        /*005a*/ 	.short	0x0000


	//----- nvinfo : EIATTR_MAXREG_COUNT
	.align		4
        /*005c*/ 	.byte	0x03, 0x1b
        /*005e*/ 	.short	0x00ff


	//----- nvinfo : EIATTR_MERCURY_ISA_VERSION
	.align		4
        /*0060*/ 	.byte	0x03, 0x5f
        /*0062*/ 	.short	0x0101


	//----- nvinfo : EIATTR_VRC_CTA_INIT_COUNT
	.align		4
        /*0064*/ 	.byte	0x02, 0x4a
	.zero		1
	.zero		1


	//----- nvinfo : EIATTR_EXIT_INSTR_OFFSETS
	.align		4
        /*0068*/ 	.byte	0x04, 0x1c
        /*006a*/ 	.short	(.L_25 - .L_24)


	//   ....[0]....
.L_24:
        /*006c*/ 	.word	0x00000110


	//   ....[1]....
        /*0070*/ 	.word	0x00000b80


	//----- nvinfo : EIATTR_CRS_STACK_SIZE
	.align		4
.L_25:
        /*0074*/ 	.byte	0x04, 0x1e
        /*0076*/ 	.short	(.L_27 - .L_26)
.L_26:
        /*0078*/ 	.word	0x00000000


	//----- nvinfo : EIATTR_CBANK_PARAM_SIZE
	.align		4
.L_27:
        /*007c*/ 	.byte	0x03, 0x19
        /*007e*/ 	.short	0x0028


	//----- nvinfo : EIATTR_PARAM_CBANK
	.align		4
        /*0080*/ 	.byte	0x04, 0x0a
        /*0082*/ 	.short	(.L_29 - .L_28)
	.align		4
.L_28:
        /*0084*/ 	.word	index@(.nv.constant0._Z10kernel_gpuiPdS_S_S_)
        /*0088*/ 	.short	0x0380
        /*008a*/ 	.short	0x0028


	//----- nvinfo : EIATTR_SW_WAR
	.align		4
.L_29:
        /*008c*/ 	.byte	0x04, 0x36
        /*008e*/ 	.short	(.L_31 - .L_30)
.L_30:
        /*0090*/ 	.word	0x00000008
.L_31:


//--------------------- .nv.callgraph             --------------------------
	.section	.nv.callgraph,"",@"SHT_CUDA_CALLGRAPH"
	.align	4
	.sectionentsize	8
	.align		4
        /*0000*/ 	.word	0x00000000
	.align		4
        /*0004*/ 	.word	0xffffffff
	.align		4
        /*0008*/ 	.word	0x00000000
	.align		4
        /*000c*/ 	.word	0xfffffffe
	.align		4
        /*0010*/ 	.word	0x00000000
	.align		4
        /*0014*/ 	.word	0xfffffffd
	.align		4
        /*0018*/ 	.word	0x00000000
	.align		4
        /*001c*/ 	.word	0xfffffffc


//--------------------- .nv.constant4             --------------------------
	.section	.nv.constant4,"a",@progbits
	.align	8
	.align		8
.nv.constant4:
        /*0000*/ 	.dword	__cudart_i2opi_d
	.align		8
        /*0008*/ 	.dword	__cudart_sin_cos_coeffs


//--------------------- .text._Z10kernel_gpuiPdS_S_S_ --------------------------
	.section	.text._Z10kernel_gpuiPdS_S_S_,"ax",@progbits
	.align	128
        .global         _Z10kernel_gpuiPdS_S_S_
        .type           _Z10kernel_gpuiPdS_S_S_,@function
        .size           _Z10kernel_gpuiPdS_S_S_,(.L_x_24 - _Z10kernel_gpuiPdS_S_S_)
        .other          _Z10kernel_gpuiPdS_S_S_,@"STO_CUDA_ENTRY STV_DEFAULT"
_Z10kernel_gpuiPdS_S_S_:
.text._Z10kernel_gpuiPdS_S_S_:
[----:B------:R-:W0:Y:S01]  /*0000*/  LDC R1, c[0x0][0x37c] ;  /* 0x0000df00ff017b82 */ /* 0x000e220000000800 */
[----:B------:R-:W1:Y:S07]  /*0010*/  S2R R0, SR_TID.X ;  /* 0x0000000000007919 */ /* 0x000e6e0000002100 */
[----:B------:R-:W1:Y:S01]  /*0020*/  LDC R3, c[0x0][0x360] ;  /* 0x0000d800ff037b82 */ /* 0x000e620000000800 */
[----:B------:R-:W2:Y:S01]  /*0030*/  LDCU UR7, c[0x0][0x380] ;  /* 0x00007000ff0777ac */ /* 0x000ea20008000800 */
[----:B0-----:R-:W-:Y:S01]  /*0040*/  VIADD R1, R1, 0xffffffd8 ;  /* 0xffffffd801017836 */ /* 0x001fe20000000000 */
[----:B------:R-:W0:Y:S01]  /*0050*/  S2R R5, SR_TID.Y ;  /* 0x0000000000057919 */ /* 0x000e220000002200 */
[----:B------:R-:W3:Y:S04]  /*0060*/  S2R R4, SR_TID.Z ;  /* 0x0000000000047919 */ /* 0x000ee80000002300 */
[----:B------:R-:W1:Y:S08]  /*0070*/  S2UR UR4, SR_CTAID.X ;  /* 0x00000000000479c3 */ /* 0x000e700000002500 */
[----:B------:R-:W0:Y:S08]  /*0080*/  LDC R2, c[0x0][0x364] ;  /* 0x0000d900ff027b82 */ /* 0x000e300000000800 */
[----:B------:R-:W0:Y:S08]  /*0090*/  S2UR UR5, SR_CTAID.Y ;  /* 0x00000000000579c3 */ /* 0x000e300000002600 */
[----:B------:R-:W3:Y:S01]  /*00a0*/  S2UR UR6, SR_CTAID.Z ;  /* 0x00000000000679c3 */ /* 0x000ee20000002700 */
[----:B-1----:R-:W-:-:S07]  /*00b0*/  IMAD R3, R3, UR4, R0 ;  /* 0x0000000403037c24 */ /* 0x002fce000f8e0200 */
[----:B------:R-:W3:Y:S01]  /*00c0*/  LDC R13, c[0x0][0x368] ;  /* 0x0000da00ff0d7b82 */ /* 0x000ee20000000800 */
[----:B0-----:R-:W-:Y:S02]  /*00d0*/  IMAD R0, R2, UR5, R5 ;  /* 0x0000000502007c24 */ /* 0x001fe4000f8e0205 */
[----:B---3--:R-:W-:-:S05]  /*00e0*/  IMAD R13, R13, UR6, R4 ;  /* 0x000000060d0d7c24 */ /* 0x008fca000f8e0204 */
[----:B------:R-:W-:-:S04]  /*00f0*/  VIMNMX3 R2, R3, R0, R13, !PT ;  /* 0x000000000302720f */ /* 0x000fc8000780010d */
[----:B--2---:R-:W-:-:S13]  /*0100*/  ISETP.GE.AND P0, PT, R2, UR7, PT ;  /* 0x0000000702007c0c */ /* 0x004fda000bf06270 */
[----:B------:R-:W-:Y:S05]  /*0110*/  @P0 EXIT ;  /* 0x000000000000094d */ /* 0x000fea0003800000 */
[----:B------:R-:W0:Y:S01]  /*0120*/  LDC.64 R4, c[0x0][0x398] ;  /* 0x0000e600ff047b82 */ /* 0x000e220000000a00 */
[----:B------:R-:W1:Y:S07]  /*0130*/  LDCU.64 UR4, c[0x0][0x358] ;  /* 0x00006b00ff0477ac */ /* 0x000e6e0008000a00 */
[----:B------:R-:W2:Y:S08]  /*0140*/  LDC.64 R10, c[0x0][0x390] ;  /* 0x0000e400ff0a7b82 */ /* 0x000eb00000000a00 */
[----:B------:R-:W3:Y:S01]  /*0150*/  LDC.64 R8, c[0x0][0x388] ;  /* 0x0000e200ff087b82 */ /* 0x000ee20000000a00 */
[----:B0-----:R-:W-:-:S04]  /*0160*/  IMAD.WIDE.U32 R6, R13, 0x8, R4 ;  /* 0x000000080d067825 */ /* 0x001fc800078e0004 */
[C---:B------:R-:W-:Y:S02]  /*0170*/  IMAD.WIDE R4, R3.reuse, 0x8, R4 ;  /* 0x0000000803047825 */ /* 0x040fe400078e0204 */
[----:B-1----:R-:W4:Y:S04]  /*0180*/  LDG.E.64 R6, desc[UR4][R6.64] ;  /* 0x0000000406067981 */ /* 0x002f28000c1e1b00 */
[----:B------:R-:W4:Y:S01]  /*0190*/  LDG.E.64 R4, desc[UR4][R4.64] ;  /* 0x0000000404047981 */ /* 0x000f22000c1e1b00 */
[----:B------:R-:W-:Y:S02]  /*01a0*/  IMAD R13, R0, UR7, R13 ;  /* 0x00000007000d7c24 */ /* 0x000fe4000f8e020d */
[----:B------:R-:W-:Y:S02]  /*01b0*/  IMAD R3, R3, UR7, R0 ;  /* 0x0000000703037c24 */ /* 0x000fe4000f8e0200 */
[----:B--2---:R-:W-:-:S04]  /*01c0*/  IMAD.WIDE.U32 R10, R13, 0x8, R10 ;  /* 0x000000080d0a7825 */ /* 0x004fc800078e000a */
[----:B---3--:R-:W-:Y:S02]  /*01d0*/  IMAD.WIDE R8, R3, 0x8, R8 ;  /* 0x0000000803087825 */ /* 0x008fe400078e0208 */
[----:B------:R-:W2:Y:S04]  /*01e0*/  LDG.E.64 R10, desc[UR4][R10.64] ;  /* 0x000000040a0a7981 */ /* 0x000ea8000c1e1b00 */
[----:B------:R-:W2:Y:S01]  /*01f0*/  LDG.E.64 R2, desc[UR4][R8.64] ;  /* 0x0000000408027981 */ /* 0x000ea2000c1e1b00 */
[----:B------:R-:W-:Y:S01]  /*0200*/  BSSY.RECONVERGENT B0, `(.L_x_0) ;  /* 0x000001f000007945 */ /* 0x000fe20003800200 */
[----:B----4-:R-:W-:-:S08]  /*0210*/  DADD R18, R6, -R4 ;  /* 0x0000000006127229 */ /* 0x010fd00000000804 */
[----:B------:R-:W-:Y:S02]  /*0220*/  DSETP.NEU.AND P0, PT, |R18|, +INF , PT ;  /* 0x7ff000001200742a */ /* 0x000fe40003f0d200 */
[----:B--2---:R-:W-:-:S12]  /*0230*/  DMUL R2, R2, R10 ;  /* 0x0000000a02027228 */ /* 0x004fd80000000000 */
[----:B------:R-:W-:Y:S01]  /*0240*/  @!P0 DMUL R24, RZ, R18 ;  /* 0x00000012ff188228 */ /* 0x000fe20000000000 */
[----:B------:R-:W-:Y:S01]  /*0250*/  @!P0 IMAD.MOV.U32 R22, RZ, RZ, 0x1 ;  /* 0x00000001ff168424 */ /* 0x000fe200078e00ff */
[----:B------:R-:W-:Y:S09]  /*0260*/  @!P0 BRA `(.L_x_1) ;  /* 0x0000000000608947 */ /* 0x000ff20003800000 */
[----:B------:R-:W-:Y:S01]  /*0270*/  UMOV UR6, 0x6dc9c883 ;  /* 0x6dc9c88300067882 */ /* 0x000fe20000000000 */
[----:B------:R-:W-:Y:S01]  /*0280*/  UMOV UR7, 0x3fe45f30 ;  /* 0x3fe45f3000077882 */ /* 0x000fe20000000000 */
[C---:B------:R-:W-:Y:S01]  /*0290*/  DSETP.GE.AND P0, PT, |R18|.reuse, 2.14748364800000000000e+09, PT ;  /* 0x41e000001200742a */ /* 0x040fe20003f06200 */
[----:B------:R-:W-:Y:S01]  /*02a0*/  BSSY.RECONVERGENT B1, `(.L_x_2) ;  /* 0x0000013000017945 */ /* 0x000fe20003800200 */
[----:B------:R-:W-:Y:S01]  /*02b0*/  DMUL R8, R18, UR6 ;  /* 0x0000000612087c28 */ /* 0x000fe20008000000 */
[----:B------:R-:W-:Y:S01]  /*02c0*/  UMOV UR6, 0x54442d18 ;  /* 0x54442d1800067882 */ /* 0x000fe20000000000 */
[----:B------:R-:W-:-:S08]  /*02d0*/  UMOV UR7, 0x3ff921fb ;  /* 0x3ff921fb00077882 */ /* 0x000fd00000000000 */
[----:B------:R-:W0:Y:S08]  /*02e0*/  F2I.F64 R8, R8 ;  /* 0x0000000800087311 */ /* 0x000e300000301100 */
[----:B0-----:R-:W0:Y:S02]  /*02f0*/  I2F.F64 R24, R8 ;  /* 0x0000000800187312 */ /* 0x001e240000201c00 */
[----:B0-----:R-:W-:Y:S01]  /*0300*/  DFMA R10, R24, -UR6, R18 ;  /* 0x80000006180a7c2b */ /* 0x001fe20008000012 */
[----:B------:R-:W-:Y:S01]  /*0310*/  UMOV UR6, 0x33145c00 ;  /* 0x33145c0000067882 */ /* 0x000fe20000000000 */
[----:B------:R-:W-:-:S06]  /*0320*/  UMOV UR7, 0x3c91a626 ;  /* 0x3c91a62600077882 */ /* 0x000fcc0000000000 */
[----:B------:R-:W-:Y:S01]  /*0330*/  DFMA R10, R24, -UR6, R10 ;  /* 0x80000006180a7c2b */ /* 0x000fe2000800000a */
[----:B------:R-:W-:Y:S01]  /*0340*/  UMOV UR6, 0x252049c0 ;  /* 0x252049c000067882 */ /* 0x000fe20000000000 */
[----:B------:R-:W-:-:S06]  /*0350*/  UMOV UR7, 0x397b839a ;  /* 0x397b839a00077882 */ /* 0x000fcc0000000000 */
[----:B------:R-:W-:Y:S01]  /*0360*/  DFMA R24, R24, -UR6, R10 ;  /* 0x8000000618187c2b */ /* 0x000fe2000800000a */
[----:B------:R-:W-:Y:S10]  /*0370*/  @!P0 BRA `(.L_x_3) ;  /* 0x0000000000148947 */ /* 0x000ff40003800000 */
[----:B------:R-:W-:Y:S01]  /*0380*/  IMAD.MOV.U32 R12, RZ, RZ, R18 ;  /* 0x000000ffff0c7224 */ /* 0x000fe200078e0012 */
[----:B------:R-:W-:-:S07]  /*0390*/  MOV R18, 0x3b0 ;  /* 0x000003b000127802 */ /* 0x000fce0000000f00 */
[----:B------:R-:W-:Y:S05]  /*03a0*/  CALL.REL.NOINC `($_Z10kernel_gpuiPdS_S_S_$__internal_trig_reduction_slowpathd) ;  /* 0x0000000c00707944 */ /* 0x000fea0003c00000 */
[----:B------:R-:W-:Y:S02]  /*03b0*/  IMAD.MOV.U32 R24, RZ, RZ, R12 ;  /* 0x000000ffff187224 */ /* 0x000fe400078e000c */
[----:B------:R-:W-:-:S07]  /*03c0*/  IMAD.MOV.U32 R25, RZ, RZ, R13 ;  /* 0x000000ffff197224 */ /* 0x000fce00078e000d */
.L_x_3:
[----:B------:R-:W-:Y:S05]  /*03d0*/  BSYNC.RECONVERGENT B1 ;  /* 0x0000000000017941 */ /* 0x000fea0003800200 */
.L_x_2:
[----:B------:R-:W-:-:S07]  /*03e0*/  VIADD R22, R8, 0x1 ;  /* 0x0000000108167836 */ /* 0x000fce0000000000 */
.L_x_1:
[----:B------:R-:W-:Y:S05]  /*03f0*/  BSYNC.RECONVERGENT B0 ;  /* 0x0000000000007941 */ /* 0x000fea0003800200 */
.L_x_0:
[----:B------:R-:W0:Y:S01]  /*0400*/  LDCU.64 UR6, c[0x4][0x8] ;  /* 0x01000100ff0677ac */ /* 0x000e220008000a00 */
[C---:B------:R-:W-:Y:S01]  /*0410*/  IMAD.SHL.U32 R8, R22.reuse, 0x40, RZ ;  /* 0x0000004016087824 */ /* 0x040fe200078e00ff */
[----:B------:R-:W-:Y:S01]  /*0420*/  LOP3.LUT R12, R22, 0x1, RZ, 0xc0, !PT ;  /* 0x00000001160c7812 */ /* 0x000fe200078ec0ff */
[----:B------:R-:W-:Y:S01]  /*0430*/  IMAD.MOV.U32 R16, RZ, RZ, 0x20fd8164 ;  /* 0x20fd8164ff107424 */ /* 0x000fe200078e00ff */
[----:B------:R-:W1:Y:S02]  /*0440*/  LDC.64 R20, c[0x0][0x398] ;  /* 0x0000e600ff147b82 */ /* 0x000e640000000a00 */
[----:B------:R-:W-:-:S04]  /*0450*/  LOP3.LUT R8, R8, 0x40, RZ, 0xc0, !PT ;  /* 0x0000004008087812 */ /* 0x000fc800078ec0ff */
[----:B0-----:R-:W-:-:S05]  /*0460*/  IADD3 R28, P0, PT, R8, UR6, RZ ;  /* 0x00000006081c7c10 */ /* 0x001fca000ff1e0ff */
[----:B------:R-:W-:-:S05]  /*0470*/  IMAD.X R29, RZ, RZ, UR7, P0 ;  /* 0x00000007ff1d7e24 */ /* 0x000fca00080e06ff */
[----:B------:R-:W2:Y:S01]  /*0480*/  LDG.E.128.CONSTANT R8, desc[UR4][R28.64] ;  /* 0x000000041c087981 */ /* 0x000ea2000c1e9d00 */
[----:B------:R-:W-:-:S03]  /*0490*/  ISETP.NE.U32.AND P0, PT, R12, 0x1, PT ;  /* 0x000000010c00780c */ /* 0x000fc60003f05070 */
[----:B------:R-:W3:Y:S01]  /*04a0*/  LDG.E.128.CONSTANT R12, desc[UR4][R28.64+0x10] ;  /* 0x000010041c0c7981 */ /* 0x000ee2000c1e9d00 */
[----:B------:R-:W-:Y:S01]  /*04b0*/  IMAD.MOV.U32 R17, RZ, RZ, 0x3da8ff83 ;  /* 0x3da8ff83ff117424 */ /* 0x000fe200078e00ff */
[----:B------:R-:W-:Y:S01]  /*04c0*/  DMUL R26, R24, R24 ;  /* 0x00000018181a7228 */ /* 0x000fe20000000000 */
[----:B------:R-:W-:-:S03]  /*04d0*/  FSEL R16, R16, -8.06006814911005101289e+34, !P0 ;  /* 0xf9785eba10107808 */ /* 0x000fc60004000000 */
[----:B------:R-:W-:Y:S01]  /*04e0*/  FSEL R17, -R17, 0.11223486810922622681, !P0 ;  /* 0x3de5db6511117808 */ /* 0x000fe20004000100 */
[----:B-1----:R-:W-:-:S06]  /*04f0*/  IMAD.WIDE.U32 R20, R0, 0x8, R20 ;  /* 0x0000000800147825 */ /* 0x002fcc00078e0014 */
[----:B------:R-:W4:Y:S01]  /*0500*/  LDG.E.64 R20, desc[UR4][R20.64] ;  /* 0x0000000414147981 */ /* 0x000f22000c1e1b00 */
[----:B--2---:R-:W-:-:S03]  /*0510*/  DFMA R8, R26, R16, R8 ;  /* 0x000000101a08722b */ /* 0x004fc60000000008 */
[----:B------:R-:W2:Y:S05]  /*0520*/  LDG.E.128.CONSTANT R16, desc[UR4][R28.64+0x20] ;  /* 0x000020041c107981 */ /* 0x000eaa000c1e9d00 */
[----:B------:R-:W-:-:S08]  /*0530*/  DFMA R8, R26, R8, R10 ;  /* 0x000000081a08722b */ /* 0x000fd0000000000a */
[----:B---3--:R-:W-:-:S08]  /*0540*/  DFMA R8, R26, R8, R12 ;  /* 0x000000081a08722b */ /* 0x008fd0000000000c */
[C---:B------:R-:W-:Y:S01]  /*0550*/  DFMA R8, R26.reuse, R8, R14 ;  /* 0x000000081a08722b */ /* 0x040fe2000000000e */
[----:B------:R-:W-:Y:S07]  /*0560*/  BSSY.RECONVERGENT B0, `(.L_x_4) ;  /* 0x0000029000007945 */ /* 0x000fee0003800200 */
[----:B--2---:R-:W-:-:S08]  /*0570*/  DFMA R8, R26, R8, R16 ;  /* 0x000000081a08722b */ /* 0x004fd00000000010 */
[----:B------:R-:W-:Y:S02]  /*0580*/  DFMA R8, R26, R8, R18 ;  /* 0x000000081a08722b */ /* 0x000fe40000000012 */
[----:B----4-:R-:W-:-:S06]  /*0590*/  DADD R18, -R6, R20 ;  /* 0x0000000006127229 */ /* 0x010fcc0000000114 */
[----:B------:R-:W-:Y:S02]  /*05a0*/  DFMA R24, R8, R24, R24 ;  /* 0x000000180818722b */ /* 0x000fe40000000018 */
[----:B------:R-:W-:Y:S02]  /*05b0*/  DFMA R8, R26, R8, 1 ;  /* 0x3ff000001a08742b */ /* 0x000fe40000000008 */
[----:B------:R-:W-:-:S08]  /*05c0*/  DSETP.NEU.AND P1, PT, |R18|, +INF , PT ;  /* 0x7ff000001200742a */ /* 0x000fd00003f2d200 */
[----:B------:R-:W-:Y:S02]  /*05d0*/  FSEL R10, R8, R24, !P0 ;  /* 0x00000018080a7208 */ /* 0x000fe40004000000 */
[----:B------:R-:W-:-:S06]  /*05e0*/  FSEL R11, R9, R25, !P0 ;  /* 0x00000019090b7208 */ /* 0x000fcc0004000000 */
[----:B------:R-:W-:Y:S01]  /*05f0*/  DADD R8, RZ, -R10 ;  /* 0x00000000ff087229 */ /* 0x000fe2000000080a */
[----:B------:R-:W-:Y:S01]  /*0600*/  LOP3.LUT P0, RZ, R22, 0x2, RZ, 0xc0, !PT ;  /* 0x0000000216ff7812 */ /* 0x000fe2000780c0ff */
[----:B------:R-:W-:Y:S01]  /*0610*/  @!P1 DMUL R24, RZ, R18 ;  /* 0x00000012ff189228 */ /* 0x000fe20000000000 */
[----:B------:R-:W-:-:S07]  /*0620*/  @!P1 IMAD.MOV.U32 R0, RZ, RZ, 0x1 ;  /* 0x00000001ff009424 */ /* 0x000fce00078e00ff */
[----:B------:R-:W-:Y:S02]  /*0630*/  FSEL R22, R10, R8, !P0 ;  /* 0x000000080a167208 */ /* 0x000fe40004000000 */
[----:B------:R-:W-:Y:S01]  /*0640*/  FSEL R23, R11, R9, !P0 ;  /* 0x000000090b177208 */ /* 0x000fe20004000000 */
[----:B------:R-:W-:Y:S06]  /*0650*/  @!P1 BRA `(.L_x_5) ;  /* 0x0000000000649947 */ /* 0x000fec0003800000 */
[----:B------:R-:W-:Y:S01]  /*0660*/  UMOV UR6, 0x6dc9c883 ;  /* 0x6dc9c88300067882 */ /* 0x000fe20000000000 */
[----:B------:R-:W-:Y:S01]  /*0670*/  UMOV UR7, 0x3fe45f30 ;  /* 0x3fe45f3000077882 */ /* 0x000fe20000000000 */
[C---:B------:R-:W-:Y:S01]  /*0680*/  DSETP.GE.AND P0, PT, |R18|.reuse, 2.14748364800000000000e+09, PT ;  /* 0x41e000001200742a */ /* 0x040fe20003f06200 */
[----:B------:R-:W-:Y:S01]  /*0690*/  BSSY.RECONVERGENT B1, `(.L_x_6) ;  /* 0x0000014000017945 */ /* 0x000fe20003800200 */
[----:B------:R-:W-:Y:S01]  /*06a0*/  DMUL R8, R18, UR6 ;  /* 0x0000000612087c28 */ /* 0x000fe20008000000 */
[----:B------:R-:W-:Y:S01]  /*06b0*/  UMOV UR6, 0x54442d18 ;  /* 0x54442d1800067882 */ /* 0x000fe20000000000 */
[----:B------:R-:W-:-:S04]  /*06c0*/  UMOV UR7, 0x3ff921fb ;  /* 0x3ff921fb00077882 */ /* 0x000fc80000000000 */
        /* <DEDUP_REMOVED lines=14> */
[----:B------:R-:W-:Y:S02]  /*07b0*/  IMAD.MOV.U32 R24, RZ, RZ, R12 ;  /* 0x000000ffff187224 */ /* 0x000fe400078e000c */
[----:B------:R-:W-:-:S07]  /*07c0*/  IMAD.MOV.U32 R25, RZ, RZ, R13 ;  /* 0x000000ffff197224 */ /* 0x000fce00078e000d */
.L_x_7:
[----:B------:R-:W-:Y:S05]  /*07d0*/  BSYNC.RECONVERGENT B1 ;  /* 0x0000000000017941 */ /* 0x000fea0003800200 */
.L_x_6:
[----:B------:R-:W-:-:S07]  /*07e0*/  VIADD R0, R0, 0x1 ;  /* 0x0000000100007836 */ /* 0x000fce0000000000 */
.L_x_5:
[----:B------:R-:W-:Y:S05]  /*07f0*/  BSYNC.RECONVERGENT B0 ;  /* 0x0000000000007941 */ /* 0x000fea0003800200 */
.L_x_4:
[----:B------:R-:W0:Y:S01]  /*0800*/  LDCU.64 UR6, c[0x4][0x8] ;  /* 0x01000100ff0677ac */ /* 0x000e220008000a00 */
[----:B------:R-:W-:-:S05]  /*0810*/  IMAD.SHL.U32 R8, R0, 0x40, RZ ;  /* 0x0000004000087824 */ /* 0x000fca00078e00ff */
[----:B------:R-:W-:-:S04]  /*0820*/  LOP3.LUT R8, R8, 0x40, RZ, 0xc0, !PT ;  /* 0x0000004008087812 */ /* 0x000fc800078ec0ff */
[----:B0-----:R-:W-:-:S05]  /*0830*/  IADD3 R16, P0, PT, R8, UR6, RZ ;  /* 0x0000000608107c10 */ /* 0x001fca000ff1e0ff */
[----:B------:R-:W-:-:S05]  /*0840*/  IMAD.X R17, RZ, RZ, UR7, P0 ;  /* 0x00000007ff117e24 */ /* 0x000fca00080e06ff */
[----:B------:R-:W2:Y:S04]  /*0850*/  LDG.E.128.CONSTANT R8, desc[UR4][R16.64] ;  /* 0x0000000410087981 */ /* 0x000ea8000c1e9d00 */
[----:B------:R-:W3:Y:S04]  /*0860*/  LDG.E.128.CONSTANT R12, desc[UR4][R16.64+0x10] ;  /* 0x00001004100c7981 */ /* 0x000ee8000c1e9d00 */
[----:B------:R-:W4:Y:S01]  /*0870*/  LDG.E.128.CONSTANT R16, desc[UR4][R16.64+0x20] ;  /* 0x0000200410107981 */ /* 0x000f22000c1e9d00 */
[----:B------:R-:W-:Y:S01]  /*0880*/  LOP3.LUT R26, R0, 0x1, RZ, 0xc0, !PT ;  /* 0x00000001001a7812 */ /* 0x000fe200078ec0ff */
[----:B------:R-:W-:Y:S01]  /*0890*/  IMAD.MOV.U32 R27, RZ, RZ, 0x3da8ff83 ;  /* 0x3da8ff83ff1b7424 */ /* 0x000fe200078e00ff */
[----:B------:R-:W-:Y:S01]  /*08a0*/  DMUL R28, R24, R24 ;  /* 0x00000018181c7228 */ /* 0x000fe20000000000 */
[----:B------:R-:W-:Y:S01]  /*08b0*/  BSSY.RECONVERGENT B0, `(.L_x_8) ;  /* 0x000002a000007945 */ /* 0x000fe20003800200 */
[----:B------:R-:W-:Y:S01]  /*08c0*/  ISETP.NE.U32.AND P0, PT, R26, 0x1, PT ;  /* 0x000000011a00780c */ /* 0x000fe20003f05070 */
[----:B------:R-:W-:Y:S01]  /*08d0*/  IMAD.MOV.U32 R26, RZ, RZ, 0x20fd8164 ;  /* 0x20fd8164ff1a7424 */ /* 0x000fe200078e00ff */
[----:B------:R-:W-:-:S02]  /*08e0*/  DADD R20, R20, 10 ;  /* 0x4024000014147429 */ /* 0x000fc40000000000 */
[----:B------:R-:W-:Y:S02]  /*08f0*/  FSEL R27, -R27, 0.11223486810922622681, !P0 ;  /* 0x3de5db651b1b7808 */ /* 0x000fe40004000100 */
[----:B------:R-:W-:-:S04]  /*0900*/  FSEL R26, R26, -8.06006814911005101289e+34, !P0 ;  /* 0xf9785eba1a1a7808 */ /* 0x000fc80004000000 */
[----:B------:R-:W-:Y:S01]  /*0910*/  DFMA R20, R6, -0.5, R20 ;  /* 0xbfe000000614782b */ /* 0x000fe20000000014 */
[----:B------:R-:W-:-:S07]  /*0920*/  IMAD.MOV.U32 R6, RZ, RZ, 0x1 ;  /* 0x00000001ff067424 */ /* 0x000fce00078e00ff */
[----:B------:R-:W-:-:S06]  /*0930*/  DFMA R4, R4, -0.5, R20 ;  /* 0xbfe000000404782b */ /* 0x000fcc0000000014 */
[----:B------:R-:W0:Y:S01]  /*0940*/  MUFU.RCP64H R7, R5 ;  /* 0x0000000500077308 */ /* 0x000e220000001800 */
[----:B--2---:R-:W-:-:S08]  /*0950*/  DFMA R8, R28, R26, R8 ;  /* 0x0000001a1c08722b */ /* 0x004fd00000000008 */
[----:B------:R-:W-:Y:S02]  /*0960*/  DFMA R8, R28, R8, R10 ;  /* 0x000000081c08722b */ /* 0x000fe4000000000a */
[----:B0-----:R-:W-:-:S06]  /*0970*/  DFMA R10, -R4, R6, 1 ;  /* 0x3ff00000040a742b */ /* 0x001fcc0000000106 */
[----:B---3--:R-:W-:Y:S02]  /*0980*/  DFMA R8, R28, R8, R12 ;  /* 0x000000081c08722b */ /* 0x008fe4000000000c */
[----:B------:R-:W-:-:S06]  /*0990*/  DFMA R10, R10, R10, R10 ;  /* 0x0000000a0a0a722b */ /* 0x000fcc000000000a */
[----:B------:R-:W-:Y:S02]  /*09a0*/  DFMA R8, R28, R8, R14 ;  /* 0x000000081c08722b */ /* 0x000fe4000000000e */
[----:B------:R-:W-:-:S06]  /*09b0*/  DFMA R10, R6, R10, R6 ;  /* 0x0000000a060a722b */ /* 0x000fcc0000000006 */
[----:B----4-:R-:W-:Y:S02]  /*09c0*/  DFMA R8, R28, R8, R16 ;  /* 0x000000081c08722b */ /* 0x010fe40000000010 */
[----:B------:R-:W-:-:S06]  /*09d0*/  DFMA R6, -R4, R10, 1 ;  /* 0x3ff000000406742b */ /* 0x000fcc000000010a */
[----:B------:R-:W-:Y:S02]  /*09e0*/  DFMA R8, R28, R8, R18 ;  /* 0x000000081c08722b */ /* 0x000fe40000000012 */
[----:B------:R-:W-:-:S06]  /*09f0*/  DFMA R6, R10, R6, R10 ;  /* 0x000000060a06722b */ /* 0x000fcc000000000a */
[----:B------:R-:W-:Y:S02]  /*0a00*/  DFMA R24, R8, R24, R24 ;  /* 0x000000180818722b */ /* 0x000fe40000000018 */
[----:B------:R-:W-:-:S10]  /*0a10*/  DFMA R8, R28, R8, 1 ;  /* 0x3ff000001c08742b */ /* 0x000fd40000000008 */
[----:B------:R-:W-:Y:S02]  /*0a20*/  FSEL R12, R8, R24, !P0 ;  /* 0x00000018080c7208 */ /* 0x000fe40004000000 */
[----:B------:R-:W-:Y:S02]  /*0a30*/  FSEL R13, R9, R25, !P0 ;  /* 0x00000019090d7208 */ /* 0x000fe40004000000 */
[----:B------:R-:W-:-:S04]  /*0a40*/  LOP3.LUT P0, RZ, R0, 0x2, RZ, 0xc0, !PT ;  /* 0x0000000200ff7812 */ /* 0x000fc8000780c0ff */
[----:B------:R-:W-:-:S10]  /*0a50*/  DADD R8, RZ, -R12 ;  /* 0x00000000ff087229 */ /* 0x000fd4000000080c */
[----:B------:R-:W-:Y:S02]  /*0a60*/  FSEL R8, R12, R8, !P0 ;  /* 0x000000080c087208 */ /* 0x000fe40004000000 */
[----:B------:R-:W-:-:S06]  /*0a70*/  FSEL R9, R13, R9, !P0 ;  /* 0x000000090d097208 */ /* 0x000fcc0004000000 */
[----:B------:R-:W-:-:S08]  /*0a80*/  DADD R22, R22, -R8 ;  /* 0x0000000016167229 */ /* 0x000fd00000000808 */
[----:B------:R-:W-:-:S08]  /*0a90*/  DMUL R22, R2, R22 ;  /* 0x0000001602167228 */ /* 0x000fd00000000000 */
[----:B------:R-:W-:Y:S02]  /*0aa0*/  DMUL R2, R22, R6 ;  /* 0x0000000616027228 */ /* 0x000fe40000000000 */
[----:B------:R-:W-:-:S06]  /*0ab0*/  FSETP.GEU.AND P1, PT, |R23|, 6.5827683646048100446e-37, PT ;  /* 0x036000001700780b */ /* 0x000fcc0003f2e200 */
[----:B------:R-:W-:-:S08]  /*0ac0*/  DFMA R8, -R4, R2, R22 ;  /* 0x000000020408722b */ /* 0x000fd00000000116 */
[----:B------:R-:W-:-:S10]  /*0ad0*/  DFMA R2, R6, R8, R2 ;  /* 0x000000080602722b */ /* 0x000fd40000000002 */
[----:B------:R-:W-:-:S05]  /*0ae0*/  FFMA R0, RZ, R5, R3 ;  /* 0x00000005ff007223 */ /* 0x000fca0000000003 */
[----:B------:R-:W-:-:S13]  /*0af0*/  FSETP.GT.AND P0, PT, |R0|, 1.469367938527859385e-39, PT ;  /* 0x001000000000780b */ /* 0x000fda0003f04200 */
[----:B------:R-:W-:Y:S05]  /*0b00*/  @P0 BRA P1, `(.L_x_9) ;  /* 0x0000000000100947 */ /* 0x000fea0000800000 */
[----:B------:R-:W-:-:S07]  /*0b10*/  MOV R0, 0xb30 ;  /* 0x00000b3000007802 */ /* 0x000fce0000000f00 */
[----:B------:R-:W-:Y:S05]  /*0b20*/  CALL.REL.NOINC `($__internal_0_$__cuda_sm20_div_rn_f64_full) ;  /* 0x0000000000187944 */ /* 0x000fea0003c00000 */
[----:B------:R-:W-:Y:S02]  /*0b30*/  IMAD.MOV.U32 R2, RZ, RZ, R8 ;  /* 0x000000ffff027224 */ /* 0x000fe400078e0008 */
[----:B------:R-:W-:-:S07]  /*0b40*/  IMAD.MOV.U32 R3, RZ, RZ, R9 ;  /* 0x000000ffff037224 */ /* 0x000fce00078e0009 */
.L_x_9:
[----:B------:R-:W-:Y:S05]  /*0b50*/  BSYNC.RECONVERGENT B0 ;  /* 0x0000000000007941 */ /* 0x000fea0003800200 */
.L_x_8:
[----:B------:R-:W0:Y:S02]  /*0b60*/  LDC.64 R4, c[0x0][0x3a0] ;  /* 0x0000e800ff047b82 */ /* 0x000e240000000a00 */
[----:B0-----:R-:W-:Y:S01]  /*0b70*/  REDG.E.ADD.F64.RN.STRONG.GPU desc[UR4][R4.64], R2 ;  /* 0x00000002040079a6 */ /* 0x001fe2000c12ff04 */
[----:B------:R-:W-:Y:S05]  /*0b80*/  EXIT ;  /* 0x000000000000794d */ /* 0x000fea0003800000 */
        .weak           $__internal_0_$__cuda_sm20_div_rn_f64_full
        .type           $__internal_0_$__cuda_sm20_div_rn_f64_full,@function
        .size           $__internal_0_$__cuda_sm20_div_rn_f64_full,($_Z10kernel_gpuiPdS_S_S_$__internal_trig_reduction_slowpathd - $__internal_0_$__cuda_sm20_div_rn_f64_full)
$__internal_0_$__cuda_sm20_div_rn_f64_full:
[C---:B------:R-:W-:Y:S01]  /*0b90*/  FSETP.GEU.AND P0, PT, |R5|.reuse, 1.469367938527859385e-39, PT ;  /* 0x001000000500780b */ /* 0x040fe20003f0e200 */
[----:B------:R-:W-:Y:S01]  /*0ba0*/  IMAD.MOV.U32 R7, RZ, RZ, R23 ;  /* 0x000000ffff077224 */ /* 0x000fe200078e0017 */
[----:B------:R-:W-:Y:S01]  /*0bb0*/  LOP3.LUT R2, R5, 0x800fffff, RZ, 0xc0, !PT ;  /* 0x800fffff05027812 */ /* 0x000fe200078ec0ff */
[----:B------:R-:W-:Y:S01]  /*0bc0*/  IMAD.MOV.U32 R10, RZ, RZ, 0x1 ;  /* 0x00000001ff0a7424 */ /* 0x000fe200078e00ff */
[----:B------:R-:W-:Y:S01]  /*0bd0*/  BSSY.RECONVERGENT B1, `(.L_x_10) ;  /* 0x0000056000017945 */ /* 0x000fe20003800200 */
[----:B------:R-:W-:Y:S01]  /*0be0*/  IMAD.MOV.U32 R6, RZ, RZ, R22 ;  /* 0x000000ffff067224 */ /* 0x000fe200078e0016 */
[----:B------:R-:W-:Y:S01]  /*0bf0*/  LOP3.LUT R3, R2, 0x3ff00000, RZ, 0xfc, !PT ;  /* 0x3ff0000002037812 */ /* 0x000fe200078efcff */
[----:B------:R-:W-:Y:S01]  /*0c00*/  IMAD.MOV.U32 R2, RZ, RZ, R4 ;  /* 0x000000ffff027224 */ /* 0x000fe200078e0004 */
[C---:B------:R-:W-:Y:S02]  /*0c10*/  FSETP.GEU.AND P2, PT, |R7|.reuse, 1.469367938527859385e-39, PT ;  /* 0x001000000700780b */ /* 0x040fe40003f4e200 */
[----:B------:R-:W-:-:S03]  /*0c20*/  LOP3.LUT R8, R7, 0x7ff00000, RZ, 0xc0, !PT ;  /* 0x7ff0000007087812 */ /* 0x000fc600078ec0ff */
[----:B------:R-:W-:-:S06]  /*0c30*/  @!P0 DMUL R2, R4, 8.98846567431157953865e+307 ;  /* 0x7fe0000004028828 */ /* 0x000fcc0000000000 */
[----:B------:R-:W0:Y:S02]  /*0c40*/  MUFU.RCP64H R11, R3 ;  /* 0x00000003000b7308 */ /* 0x000e240000001800 */
[----:B------:R-:W-:-:S04]  /*0c50*/  @!P2 LOP3.LUT R9, R5, 0x7ff00000, RZ, 0xc0, !PT ;  /* 0x7ff000000509a812 */ /* 0x000fc800078ec0ff */
[----:B------:R-:W-:Y:S01]  /*0c60*/  @!P2 ISETP.GE.U32.AND P3, PT, R8, R9, PT ;  /* 0x000000090800a20c */ /* 0x000fe20003f66070 */
[----:B------:R-:W-:Y:S01]  /*0c70*/  IMAD.MOV.U32 R9, RZ, RZ, 0x1ca00000 ;  /* 0x1ca00000ff097424 */ /* 0x000fe200078e00ff */
[----:B0-----:R-:W-:-:S08]  /*0c80*/  DFMA R12, R10, -R2, 1 ;  /* 0x3ff000000a0c742b */ /* 0x001fd00000000802 */
[----:B------:R-:W-:Y:S01]  /*0c90*/  DFMA R14, R12, R12, R12 ;  /* 0x0000000c0c0e722b */ /* 0x000fe2000000000c */
[----:B------:R-:W-:-:S04]  /*0ca0*/  LOP3.LUT R13, R5, 0x7ff00000, RZ, 0xc0, !PT ;  /* 0x7ff00000050d7812 */ /* 0x000fc800078ec0ff */
[----:B------:R-:W-:-:S03]  /*0cb0*/  ISETP.GE.U32.AND P1, PT, R8, R13, PT ;  /* 0x0000000d0800720c */ /* 0x000fc60003f26070 */
[----:B------:R-:W-:Y:S01]  /*0cc0*/  DFMA R16, R10, R14, R10 ;  /* 0x0000000e0a10722b */ /* 0x000fe2000000000a */
[C---:B------:R-:W-:Y:S01]  /*0cd0*/  @!P2 SEL R15, R9.reuse, 0x63400000, !P3 ;  /* 0x63400000090fa807 */ /* 0x040fe20005800000 */
[----:B------:R-:W-:Y:S01]  /*0ce0*/  IMAD.MOV.U32 R10, RZ, RZ, R6 ;  /* 0x000000ffff0a7224 */ /* 0x000fe200078e0006 */
[----:B------:R-:W-:Y:S01]  /*0cf0*/  SEL R11, R9, 0x63400000, !P1 ;  /* 0x63400000090b7807 */ /* 0x000fe20004800000 */
[----:B------:R-:W-:Y:S01]  /*0d00*/  @!P2 IMAD.MOV.U32 R14, RZ, RZ, RZ ;  /* 0x000000ffff0ea224 */ /* 0x000fe200078e00ff */
[--C-:B------:R-:W-:Y:S02]  /*0d10*/  @!P2 LOP3.LUT R15, R15, 0x80000000, R7.reuse, 0xf8, !PT ;  /* 0x800000000f0fa812 */ /* 0x100fe400078ef807 */
[----:B------:R-:W-:Y:S01]  /*0d20*/  LOP3.LUT R11, R11, 0x800fffff, R7, 0xf8, !PT ;  /* 0x800fffff0b0b7812 */ /* 0x000fe200078ef807 */
[----:B------:R-:W-:Y:S01]  /*0d30*/  DFMA R18, R16, -R2, 1 ;  /* 0x3ff000001012742b */ /* 0x000fe20000000802 */
[----:B------:R-:W-:-:S06]  /*0d40*/  @!P2 LOP3.LUT R15, R15, 0x100000, RZ, 0xfc, !PT ;  /* 0x001000000f0fa812 */ /* 0x000fcc00078efcff */
[----:B------:R-:W-:Y:S02]  /*0d50*/  @!P2 DFMA R10, R10, 2, -R14 ;  /* 0x400000000a0aa82b */ /* 0x000fe4000000080e */
[----:B------:R-:W-:Y:S01]  /*0d60*/  DFMA R14, R16, R18, R16 ;  /* 0x00000012100e722b */ /* 0x000fe20000000010 */
[----:B------:R-:W-:Y:S02]  /*0d70*/  IMAD.MOV.U32 R19, RZ, RZ, R8 ;  /* 0x000000ffff137224 */ /* 0x000fe400078e0008 */
[----:B------:R-:W-:Y:S01]  /*0d80*/  IMAD.MOV.U32 R18, RZ, RZ, R13 ;  /* 0x000000ffff127224 */ /* 0x000fe200078e000d */
[----:B------:R-:W-:-:S04]  /*0d90*/  @!P0 LOP3.LUT R18, R3, 0x7ff00000, RZ, 0xc0, !PT ;  /* 0x7ff0000003128812 */ /* 0x000fc800078ec0ff */
[----:B------:R-:W-:Y:S01]  /*0da0*/  @!P2 LOP3.LUT R19, R11, 0x7ff00000, RZ, 0xc0, !PT ;  /* 0x7ff000000b13a812 */ /* 0x000fe200078ec0ff */
[----:B------:R-:W-:Y:S01]  /*0db0*/  DMUL R16, R14, R10 ;  /* 0x0000000a0e107228 */ /* 0x000fe20000000000 */
[----:B------:R-:W-:-:S03]  /*0dc0*/  VIADD R21, R18, 0xffffffff ;  /* 0xffffffff12157836 */ /* 0x000fc60000000000 */
[----:B------:R-:W-:-:S04]  /*0dd0*/  VIADD R20, R19, 0xffffffff ;  /* 0xffffffff13147836 */ /* 0x000fc80000000000 */
[----:B------:R-:W-:Y:S01]  /*0de0*/  DFMA R12, R16, -R2, R10 ;  /* 0x80000002100c722b */ /* 0x000fe2000000000a */
[----:B------:R-:W-:-:S04]  /*0df0*/  ISETP.GT.U32.AND P0, PT, R20, 0x7feffffe, PT ;  /* 0x7feffffe1400780c */ /* 0x000fc80003f04070 */
[----:B------:R-:W-:-:S03]  /*0e00*/  ISETP.GT.U32.OR P0, PT, R21, 0x7feffffe, P0 ;  /* 0x7feffffe1500780c */ /* 0x000fc60000704470 */
[----:B------:R-:W-:-:S10]  /*0e10*/  DFMA R12, R14, R12, R16 ;  /* 0x0000000c0e0c722b */ /* 0x000fd40000000010 */
[----:B------:R-:W-:Y:S05]  /*0e20*/  @P0 BRA `(.L_x_11) ;  /* 0x00000000006c0947 */ /* 0x000fea0003800000 */
[----:B------:R-:W-:-:S04]  /*0e30*/  LOP3.LUT R7, R5, 0x7ff00000, RZ, 0xc0, !PT ;  /* 0x7ff0000005077812 */ /* 0x000fc800078ec0ff */
[CC--:B------:R-:W-:Y:S02]  /*0e40*/  VIADDMNMX R6, R8.reuse, -R7.reuse, 0xb9600000, !PT ;  /* 0xb960000008067446 */ /* 0x0c0fe40007800907 */
[----:B------:R-:W-:Y:S02]  /*0e50*/  ISETP.GE.U32.AND P0, PT, R8, R7, PT ;  /* 0x000000070800720c */ /* 0x000fe40003f06070 */
[----:B------:R-:W-:Y:S02]  /*0e60*/  VIMNMX R6, PT, PT, R6, 0x46a00000, PT ;  /* 0x46a0000006067848 */ /* 0x000fe40003fe0100 */
[----:B------:R-:W-:-:S05]  /*0e70*/  SEL R9, R9, 0x63400000, !P0 ;  /* 0x6340000009097807 */ /* 0x000fca0004000000 */
[----:B------:R-:W-:Y:S02]  /*0e80*/  IMAD.IADD R14, R6, 0x1, -R9 ;  /* 0x00000001060e7824 */ /* 0x000fe400078e0a09 */
[----:B------:R-:W-:Y:S02]  /*0e90*/  IMAD.MOV.U32 R6, RZ, RZ, RZ ;  /* 0x000000ffff067224 */ /* 0x000fe400078e00ff */
[----:B------:R-:W-:-:S06]  /*0ea0*/  VIADD R7, R14, 0x7fe00000 ;  /* 0x7fe000000e077836 */ /* 0x000fcc0000000000 */
[----:B------:R-:W-:-:S10]  /*0eb0*/  DMUL R8, R12, R6 ;  /* 0x000000060c087228 */ /* 0x000fd40000000000 */
[----:B------:R-:W-:-:S13]  /*0ec0*/  FSETP.GTU.AND P0, PT, |R9|, 1.469367938527859385e-39, PT ;  /* 0x001000000900780b */ /* 0x000fda0003f0c200 */
[----:B------:R-:W-:Y:S05]  /*0ed0*/  @P0 BRA `(.L_x_12) ;  /* 0x0000000000940947 */ /* 0x000fea0003800000 */
[----:B------:R-:W-:Y:S01]  /*0ee0*/  DFMA R2, R12, -R2, R10 ;  /* 0x800000020c02722b */ /* 0x000fe2000000000a */
[----:B------:R-:W-:-:S09]  /*0ef0*/  IMAD.MOV.U32 R6, RZ, RZ, RZ ;  /* 0x000000ffff067224 */ /* 0x000fd200078e00ff */
[C---:B------:R-:W-:Y:S02]  /*0f00*/  FSETP.NEU.AND P0, PT, R3.reuse, RZ, PT ;  /* 0x000000ff0300720b */ /* 0x040fe40003f0d000 */
[----:B------:R-:W-:-:S04]  /*0f10*/  LOP3.LUT R5, R3, 0x80000000, R5, 0x48, !PT ;  /* 0x8000000003057812 */ /* 0x000fc800078e4805 */
[----:B------:R-:W-:-:S07]  /*0f20*/  LOP3.LUT R7, R5, R7, RZ, 0xfc, !PT ;  /* 0x0000000705077212 */ /* 0x000fce00078efcff */
[----:B------:R-:W-:Y:S05]  /*0f30*/  @!P0 BRA `(.L_x_12) ;  /* 0x00000000007c8947 */ /* 0x000fea0003800000 */
[----:B------:R-:W-:Y:S01]  /*0f40*/  IMAD.MOV R3, RZ, RZ, -R14 ;  /* 0x000000ffff037224 */ /* 0x000fe200078e0a0e */
[----:B------:R-:W-:Y:S01]  /*0f50*/  DMUL.RP R6, R12, R6 ;  /* 0x000000060c067228 */ /* 0x000fe20000008000 */
[----:B------:R-:W-:-:S06]  /*0f60*/  IMAD.MOV.U32 R2, RZ, RZ, RZ ;  /* 0x000000ffff027224 */ /* 0x000fcc00078e00ff */
[----:B------:R-:W-:-:S03]  /*0f70*/  DFMA R2, R8, -R2, R12 ;  /* 0x800000020802722b */ /* 0x000fc6000000000c */
[----:B------:R-:W-:-:S03]  /*0f80*/  LOP3.LUT R5, R7, R5, RZ, 0x3c, !PT ;  /* 0x0000000507057212 */ /* 0x000fc600078e3cff */
[----:B------:R-:W-:-:S04]  /*0f90*/  IADD3 R2, PT, PT, -R14, -0x43300000, RZ ;  /* 0xbcd000000e027810 */ /* 0x000fc80007ffe1ff */
[----:B------:R-:W-:-:S04]  /*0fa0*/  FSETP.NEU.AND P0, PT, |R3|, R2, PT ;  /* 0x000000020300720b */ /* 0x000fc80003f0d200 */
[----:B------:R-:W-:Y:S02]  /*0fb0*/  FSEL R8, R6, R8, !P0 ;  /* 0x0000000806087208 */ /* 0x000fe40004000000 */
[----:B------:R-:W-:Y:S01]  /*0fc0*/  FSEL R9, R5, R9, !P0 ;  /* 0x0000000905097208 */ /* 0x000fe20004000000 */
[----:B------:R-:W-:Y:S06]  /*0fd0*/  BRA `(.L_x_12) ;  /* 0x0000000000547947 */ /* 0x000fec0003800000 */
.L_x_11:
[----:B------:R-:W-:-:S14]  /*0fe0*/  DSETP.NAN.AND P0, PT, R6, R6, PT ;  /* 0x000000060600722a */ /* 0x000fdc0003f08000 */
[----:B------:R-:W-:Y:S05]  /*0ff0*/  @P0 BRA `(.L_x_13) ;  /* 0x0000000000440947 */ /* 0x000fea0003800000 */
[----:B------:R-:W-:-:S14]  /*1000*/  DSETP.NAN.AND P0, PT, R4, R4, PT ;  /* 0x000000040400722a */ /* 0x000fdc0003f08000 */
[----:B------:R-:W-:Y:S05]  /*1010*/  @P0 BRA `(.L_x_14) ;  /* 0x0000000000300947 */ /* 0x000fea0003800000 */
[----:B------:R-:W-:Y:S01]  /*1020*/  ISETP.NE.AND P0, PT, R19, R18, PT ;  /* 0x000000121300720c */ /* 0x000fe20003f05270 */
[----:B------:R-:W-:Y:S02]  /*1030*/  IMAD.MOV.U32 R8, RZ, RZ, 0x0 ;  /* 0x00000000ff087424 */ /* 0x000fe400078e00ff */
[----:B------:R-:W-:-:S10]  /*1040*/  IMAD.MOV.U32 R9, RZ, RZ, -0x80000 ;  /* 0xfff80000ff097424 */ /* 0x000fd400078e00ff */
[----:B------:R-:W-:Y:S05]  /*1050*/  @!P0 BRA `(.L_x_12) ;  /* 0x0000000000348947 */ /* 0x000fea0003800000 */
[----:B------:R-:W-:Y:S02]  /*1060*/  ISETP.NE.AND P0, PT, R19, 0x7ff00000, PT ;  /* 0x7ff000001300780c */ /* 0x000fe40003f05270 */
[----:B------:R-:W-:Y:S02]  /*1070*/  LOP3.LUT R9, R7, 0x80000000, R5, 0x48, !PT ;  /* 0x8000000007097812 */ /* 0x000fe400078e4805 */
[----:B------:R-:W-:-:S13]  /*1080*/  ISETP.EQ.OR P0, PT, R18, RZ, !P0 ;  /* 0x000000ff1200720c */ /* 0x000fda0004702670 */
[----:B------:R-:W-:Y:S01]  /*1090*/  @P0 LOP3.LUT R2, R9, 0x7ff00000, RZ, 0xfc, !PT ;  /* 0x7ff0000009020812 */ /* 0x000fe200078efcff */
[----:B------:R-:W-:Y:S02]  /*10a0*/  @!P0 IMAD.MOV.U32 R8, RZ, RZ, RZ ;  /* 0x000000ffff088224 */ /* 0x000fe400078e00ff */
[----:B------:R-:W-:Y:S02]  /*10b0*/  @P0 IMAD.MOV.U32 R8, RZ, RZ, RZ ;  /* 0x000000ffff080224 */ /* 0x000fe400078e00ff */
[----:B------:R-:W-:Y:S01]  /*10c0*/  @P0 IMAD.MOV.U32 R9, RZ, RZ, R2 ;  /* 0x000000ffff090224 */ /* 0x000fe200078e0002 */
[----:B------:R-:W-:Y:S06]  /*10d0*/  BRA `(.L_x_12) ;  /* 0x0000000000147947 */ /* 0x000fec0003800000 */
.L_x_14:
[----:B------:R-:W-:Y:S01]  /*10e0*/  LOP3.LUT R9, R5, 0x80000, RZ, 0xfc, !PT ;  /* 0x0008000005097812 */ /* 0x000fe200078efcff */
[----:B------:R-:W-:Y:S01]  /*10f0*/  IMAD.MOV.U32 R8, RZ, RZ, R4 ;  /* 0x000000ffff087224 */ /* 0x000fe200078e0004 */
[----:B------:R-:W-:Y:S06]  /*1100*/  BRA `(.L_x_12) ;  /* 0x0000000000087947 */ /* 0x000fec0003800000 */
.L_x_13:
[----:B------:R-:W-:Y:S01]  /*1110*/  LOP3.LUT R9, R7, 0x80000, RZ, 0xfc, !PT ;  /* 0x0008000007097812 */ /* 0x000fe200078efcff */
[----:B------:R-:W-:-:S07]  /*1120*/  IMAD.MOV.U32 R8, RZ, RZ, R6 ;  /* 0x000000ffff087224 */ /* 0x000fce00078e0006 */
.L_x_12:
[----:B------:R-:W-:Y:S05]  /*1130*/  BSYNC.RECONVERGENT B1 ;  /* 0x0000000000017941 */ /* 0x000fea0003800200 */
.L_x_10:
[----:B------:R-:W-:Y:S02]  /*1140*/  IMAD.MOV.U32 R2, RZ, RZ, R0 ;  /* 0x000000ffff027224 */ /* 0x000fe400078e0000 */
[----:B------:R-:W-:-:S04]  /*1150*/  IMAD.MOV.U32 R3, RZ, RZ, 0x0 ;  /* 0x00000000ff037424 */ /* 0x000fc800078e00ff */
[----:B------:R-:W-:Y:S05]  /*1160*/  RET.REL.NODEC R2 `(_Z10kernel_gpuiPdS_S_S_) ;  /* 0xffffffec02a47950 */ /* 0x000fea0003c3ffff */
        .type           $_Z10kernel_gpuiPdS_S_S_$__internal_trig_reduction_slowpathd,@function
        .size           $_Z10kernel_gpuiPdS_S_S_$__internal_trig_reduction_slowpathd,(.L_x_24 - $_Z10kernel_gpuiPdS_S_S_$__internal_trig_reduction_slowpathd)
$_Z10kernel_gpuiPdS_S_S_$__internal_trig_reduction_slowpathd:
[--C-:B------:R-:W-:Y:S01]  /*1170*/  SHF.R.U32.HI R16, RZ, 0x14, R19.reuse ;  /* 0x00000014ff107819 */ /* 0x100fe20000011613 */
[----:B------:R-:W-:Y:S02]  /*1180*/  IMAD.MOV.U32 R13, RZ, RZ, R19 ;  /* 0x000000ffff0d7224 */ /* 0x000fe400078e0013 */
[----:B------:R-:W-:Y:S01]  /*1190*/  IMAD.MOV.U32 R8, RZ, RZ, RZ ;  /* 0x000000ffff087224 */ /* 0x000fe200078e00ff */
[----:B------:R-:W-:-:S04]  /*11a0*/  LOP3.LUT R9, R16, 0x7ff, RZ, 0xc0, !PT ;  /* 0x000007ff10097812 */ /* 0x000fc800078ec0ff */
[----:B------:R-:W-:-:S13]  /*11b0*/  ISETP.NE.AND P0, PT, R9, 0x7ff, PT ;  /* 0x000007ff0900780c */ /* 0x000fda0003f05270 */
[----:B------:R-:W-:Y:S05]  /*11c0*/  @!P0 BRA `(.L_x_15) ;  /* 0x0000000800648947 */ /* 0x000fea0003800000 */
[----:B------:R-:W-:Y:S01]  /*11d0*/  VIADD R8, R9, 0xfffffc00 ;  /* 0xfffffc0009087836 */ /* 0x000fe20000000000 */
[----:B------:R-:W-:Y:S01]  /*11e0*/  BSSY.RECONVERGENT B2, `(.L_x_16) ;  /* 0x0000033000027945 */ /* 0x000fe20003800200 */
[----:B------:R-:W-:-:S03]  /*11f0*/  CS2R R10, SRZ ;  /* 0x00000000000a7805 */ /* 0x000fc6000001ff00 */
[----:B------:R-:W-:Y:S02]  /*1200*/  SHF.R.U32.HI R14, RZ, 0x6, R8 ;  /* 0x00000006ff0e7819 */ /* 0x000fe40000011608 */
[----:B------:R-:W-:Y:S02]  /*1210*/  ISETP.GE.U32.AND P0, PT, R8, 0x80, PT ;  /* 0x000000800800780c */ /* 0x000fe40003f06070 */
[C---:B------:R-:W-:Y:S02]  /*1220*/  IADD3 R8, PT, PT, -R14.reuse, 0x13, RZ ;  /* 0x000000130e087810 */ /* 0x040fe40007ffe1ff */
[----:B------:R-:W-:Y:S02]  /*1230*/  IADD3 R15, PT, PT, -R14, 0xf, RZ ;  /* 0x0000000f0e0f7810 */ /* 0x000fe40007ffe1ff */
[----:B------:R-:W-:-:S04]  /*1240*/  SEL R17, R8, 0x12, P0 ;  /* 0x0000001208117807 */ /* 0x000fc80000000000 */
[----:B------:R-:W-:-:S13]  /*1250*/  ISETP.GE.AND P0, PT, R15, R17, PT ;  /* 0x000000110f00720c */ /* 0x000fda0003f06270 */
[----:B------:R-:W-:Y:S05]  /*1260*/  @P0 BRA `(.L_x_17) ;  /* 0x0000000000a80947 */ /* 0x000fea0003800000 */
[----:B------:R-:W0:Y:S01]  /*1270*/  LDC.64 R8, c[0x0][0x358] ;  /* 0x0000d600ff087b82 */ /* 0x000e220000000a00 */
[C---:B------:R-:W-:Y:S01]  /*1280*/  SHF.L.U64.HI R25, R12.reuse, 0xb, R13 ;  /* 0x0000000b0c197819 */ /* 0x040fe2000001020d */
[----:B------:R-:W-:Y:S01]  /*1290*/  BSSY.RECONVERGENT B3, `(.L_x_18) ;  /* 0x0000021000037945 */ /* 0x000fe20003800200 */
[----:B------:R-:W-:Y:S01]  /*12a0*/  IADD3 R14, PT, PT, RZ, -R14, -R17 ;  /* 0x8000000eff0e7210 */ /* 0x000fe20007ffe811 */
[----:B------:R-:W-:Y:S01]  /*12b0*/  IMAD.SHL.U32 R17, R12, 0x800, RZ ;  /* 0x000008000c117824 */ /* 0x000fe200078e00ff */
[----:B------:R-:W-:Y:S01]  /*12c0*/  CS2R R10, SRZ ;  /* 0x00000000000a7805 */ /* 0x000fe2000001ff00 */
[----:B------:R-:W-:Y:S01]  /*12d0*/  IMAD.MOV.U32 R24, RZ, RZ, RZ ;  /* 0x000000ffff187224 */ /* 0x000fe200078e00ff */
[----:B------:R-:W-:-:S07]  /*12e0*/  LOP3.LUT R25, R25, 0x80000000, RZ, 0xfc, !PT ;  /* 0x8000000019197812 */ /* 0x000fce00078efcff */
.L_x_19:
[----:B------:R-:W1:Y:S01]  /*12f0*/  LDC.64 R12, c[0x4][RZ] ;  /* 0x01000000ff0c7b82 */ /* 0x000e620000000a00 */
[----:B0-----:R-:W-:Y:S02]  /*1300*/  R2UR UR6, R8 ;  /* 0x00000000080672ca */ /* 0x001fe400000e0000 */
[----:B------:R-:W-:Y:S01]  /*1310*/  R2UR UR7, R9 ;  /* 0x00000000090772ca */ /* 0x000fe200000e0000 */
[----:B-1----:R-:W-:-:S12]  /*1320*/  IMAD.WIDE R12, R15, 0x8, R12 ;  /* 0x000000080f0c7825 */ /* 0x002fd800078e020c */
[----:B------:R-:W2:Y:S01]  /*1330*/  LDG.E.64.CONSTANT R12, desc[UR6][R12.64] ;  /* 0x000000060c0c7981 */ /* 0x000ea2000c1e9b00 */
[----:B------:R-:W-:Y:S02]  /*1340*/  VIADD R14, R14, 0x1 ;  /* 0x000000010e0e7836 */ /* 0x000fe40000000000 */
[----:B------:R-:W-:Y:S02]  /*1350*/  VIADD R15, R15, 0x1 ;  /* 0x000000010f0f7836 */ /* 0x000fe40000000000 */
[----:B--2---:R-:W-:-:S04]  /*1360*/  IMAD.WIDE.U32 R10, P2, R12, R17, R10 ;  /* 0x000000110c0a7225 */ /* 0x004fc8000784000a */
[----:B------:R-:W-:Y:S02]  /*1370*/  IMAD R27, R12, R25, RZ ;  /* 0x000000190c1b7224 */ /* 0x000fe400078e02ff */
[CC--:B------:R-:W-:Y:S02]  /*1380*/  IMAD R26, R13.reuse, R17.reuse, RZ ;  /* 0x000000110d1a7224 */ /* 0x0c0fe400078e02ff */
[----:B------:R-:W-:Y:S01]  /*1390*/  IMAD.HI.U32 R29, R13, R17, RZ ;  /* 0x000000110d1d7227 */ /* 0x000fe200078e00ff */
[----:B------:R-:W-:-:S03]  /*13a0*/  IADD3 R11, P0, PT, R27, R11, RZ ;  /* 0x0000000b1b0b7210 */ /* 0x000fc60007f1e0ff */
[----:B------:R-:W-:Y:S01]  /*13b0*/  IMAD R27, R24, 0x8, R1 ;  /* 0x00000008181b7824 */ /* 0x000fe200078e0201 */
[----:B------:R-:W-:Y:S01]  /*13c0*/  IADD3 R11, P1, PT, R26, R11, RZ ;  /* 0x0000000b1a0b7210 */ /* 0x000fe20007f3e0ff */
[----:B------:R-:W-:-:S04]  /*13d0*/  IMAD.HI.U32 R26, R12, R25, RZ ;  /* 0x000000190c1a7227 */ /* 0x000fc800078e00ff */
[----:B------:R-:W-:Y:S01]  /*13e0*/  IMAD.X R26, RZ, RZ, R26, P2 ;  /* 0x000000ffff1a7224 */ /* 0x000fe200010e061a */
[----:B------:R0:W-:Y:S01]  /*13f0*/  STL.64 [R27], R10 ;  /* 0x0000000a1b007387 */ /* 0x0001e20000100a00 */
[----:B------:R-:W-:-:S03]  /*1400*/  IMAD.HI.U32 R12, R13, R25, RZ ;  /* 0x000000190d0c7227 */ /* 0x000fc600078e00ff */
[----:B------:R-:W-:Y:S01]  /*1410*/  IADD3.X R26, P0, PT, R29, R26, RZ, P0, !PT ;  /* 0x0000001a1d1a7210 */ /* 0x000fe2000071e4ff */
[----:B------:R-:W-:Y:S02]  /*1420*/  IMAD R13, R13, R25, RZ ;  /* 0x000000190d0d7224 */ /* 0x000fe400078e02ff */
[----:B------:R-:W-:Y:S02]  /*1430*/  VIADD R24, R24, 0x1 ;  /* 0x0000000118187836 */ /* 0x000fe40000000000 */
[----:B------:R-:W-:Y:S01]  /*1440*/  IMAD.X R12, RZ, RZ, R12, P0 ;  /* 0x000000ffff0c7224 */ /* 0x000fe200000e060c */
[----:B------:R-:W-:Y:S02]  /*1450*/  ISETP.NE.AND P0, PT, R14, -0xf, PT ;  /* 0xfffffff10e00780c */ /* 0x000fe40003f05270 */
[----:B------:R-:W-:-:S05]  /*1460*/  IADD3.X R26, P1, PT, R13, R26, RZ, P1, !PT ;  /* 0x0000001a0d1a7210 */ /* 0x000fca0000f3e4ff */
[----:B0-----:R-:W-:Y:S02]  /*1470*/  IMAD.X R11, RZ, RZ, R12, P1 ;  /* 0x000000ffff0b7224 */ /* 0x001fe400008e060c */
[----:B------:R-:W-:-:S04]  /*1480*/  IMAD.MOV.U32 R10, RZ, RZ, R26 ;  /* 0x000000ffff0a7224 */ /* 0x000fc800078e001a */
[----:B------:R-:W-:Y:S05]  /*1490*/  @P0 BRA `(.L_x_19) ;  /* 0xfffffffc00940947 */ /* 0x000fea000383ffff */
[----:B------:R-:W-:Y:S05]  /*14a0*/  BSYNC.RECONVERGENT B3 ;  /* 0x0000000000037941 */ /* 0x000fea0003800200 */
.L_x_18:
[----:B------:R-:W-:-:S05]  /*14b0*/  LOP3.LUT R8, R16, 0x7ff, RZ, 0xc0, !PT ;  /* 0x000007ff10087812 */ /* 0x000fca00078ec0ff */
[----:B------:R-:W-:-:S05]  /*14c0*/  VIADD R8, R8, 0xfffffc00 ;  /* 0xfffffc0008087836 */ /* 0x000fca0000000000 */
[----:B------:R-:W-:Y:S02]  /*14d0*/  SHF.R.U32.HI R9, RZ, 0x6, R8 ;  /* 0x00000006ff097819 */ /* 0x000fe40000011608 */
[----:B------:R-:W-:Y:S02]  /*14e0*/  ISETP.GE.U32.AND P0, PT, R8, 0x80, PT ;  /* 0x000000800800780c */ /* 0x000fe40003f06070 */
[----:B------:R-:W-:-:S04]  /*14f0*/  IADD3 R9, PT, PT, -R9, 0x13, RZ ;  /* 0x0000001309097810 */ /* 0x000fc80007ffe1ff */
[----:B------:R-:W-:-:S07]  /*1500*/  SEL R15, R9, 0x12, P0 ;  /* 0x00000012090f7807 */ /* 0x000fce0000000000 */
.L_x_17:
[----:B------:R-:W-:Y:S05]  /*1510*/  BSYNC.RECONVERGENT B2 ;  /* 0x0000000000027941 */ /* 0x000fea0003800200 */
.L_x_16:
[C---:B------:R-:W-:Y:S02]  /*1520*/  LOP3.LUT R8, R16.reuse, 0x7ff, RZ, 0xc0, !PT ;  /* 0x000007ff10087812 */ /* 0x040fe400078ec0ff */
[----:B------:R-:W-:-:S03]  /*1530*/  LOP3.LUT P0, R27, R16, 0x3f, RZ, 0xc0, !PT ;  /* 0x0000003f101b7812 */ /* 0x000fc6000780c0ff */
[----:B------:R-:W-:-:S05]  /*1540*/  VIADD R8, R8, 0xfffffc00 ;  /* 0xfffffc0008087836 */ /* 0x000fca0000000000 */
[----:B------:R-:W-:-:S05]  /*1550*/  SHF.R.U32.HI R8, RZ, 0x6, R8 ;  /* 0x00000006ff087819 */ /* 0x000fca0000011608 */
[----:B------:R-:W-:-:S04]  /*1560*/  IMAD.IADD R8, R8, 0x1, R15 ;  /* 0x0000000108087824 */ /* 0x000fc800078e020f */
[----:B------:R-:W-:-:S05]  /*1570*/  IMAD.U32 R29, R8, 0x8, R1 ;  /* 0x00000008081d7824 */ /* 0x000fca00078e0001 */
[----:B------:R0:W-:Y:S04]  /*1580*/  STL.64 [R29+-0x78], R10 ;  /* 0xffff880a1d007387 */ /* 0x0001e80000100a00 */
[----:B------:R-:W2:Y:S04]  /*1590*/  @P0 LDL.64 R24, [R1+0x8] ;  /* 0x0000080001180983 */ /* 0x000ea80000100a00 */
[----:B------:R-:W3:Y:S04]  /*15a0*/  LDL.64 R12, [R1+0x10] ;  /* 0x00001000010c7983 */ /* 0x000ee80000100a00 */
[----:B------:R-:W4:Y:S01]  /*15b0*/  LDL.64 R8, [R1+0x18] ;  /* 0x0000180001087983 */ /* 0x000f220000100a00 */
[----:B------:R-:W-:Y:S01]  /*15c0*/  @P0 LOP3.LUT R15, R27, 0x3f, RZ, 0x3c, !PT ;  /* 0x0000003f1b0f0812 */ /* 0x000fe200078e3cff */
[----:B------:R-:W-:Y:S01]  /*15d0*/  BSSY.RECONVERGENT B2, `(.L_x_20) ;  /* 0x0000034000027945 */ /* 0x000fe20003800200 */
[----:B--2---:R-:W-:-:S02]  /*15e0*/  @P0 SHF.R.U64 R16, R24, 0x1, R25 ;  /* 0x0000000118100819 */ /* 0x004fc40000001219 */
[----:B------:R-:W-:Y:S02]  /*15f0*/  @P0 SHF.R.U32.HI R24, RZ, 0x1, R25 ;  /* 0x00000001ff180819 */ /* 0x000fe40000011619 */
[----:B---3--:R-:W-:Y:S02]  /*1600*/  @P0 SHF.L.U32 R17, R12, R27, RZ ;  /* 0x0000001b0c110219 */ /* 0x008fe400000006ff */
[----:B0-----:R-:W-:Y:S02]  /*1610*/  @P0 SHF.R.U64 R10, R16, R15, R24 ;  /* 0x0000000f100a0219 */ /* 0x001fe40000001218 */
[--C-:B------:R-:W-:Y:S02]  /*1620*/  @P0 SHF.R.U32.HI R14, RZ, 0x1, R13.reuse ;  /* 0x00000001ff0e0819 */ /* 0x100fe4000001160d */
[C-C-:B------:R-:W-:Y:S02]  /*1630*/  @P0 SHF.R.U64 R25, R12.reuse, 0x1, R13.reuse ;  /* 0x000000010c190819 */ /* 0x140fe4000000120d */
[----:B------:R-:W-:-:S02]  /*1640*/  @P0 SHF.L.U64.HI R26, R12, R27, R13 ;  /* 0x0000001b0c1a0219 */ /* 0x000fc4000001020d */
[----:B------:R-:W-:Y:S02]  /*1650*/  @P0 SHF.R.U32.HI R11, RZ, R15, R24 ;  /* 0x0000000fff0b0219 */ /* 0x000fe40000011618 */
[----:B------:R-:W-:Y:S02]  /*1660*/  @P0 LOP3.LUT R12, R17, R10, RZ, 0xfc, !PT ;  /* 0x0000000a110c0212 */ /* 0x000fe400078efcff */
[----:B----4-:R-:W-:Y:S02]  /*1670*/  @P0 SHF.L.U32 R16, R8, R27, RZ ;  /* 0x0000001b08100219 */ /* 0x010fe400000006ff */
[----:B------:R-:W-:Y:S01]  /*1680*/  @P0 SHF.R.U64 R25, R25, R15, R14 ;  /* 0x0000000f19190219 */ /* 0x000fe2000000120e */
[----:B------:R-:W-:Y:S01]  /*1690*/  IMAD.SHL.U32 R10, R12, 0x4, RZ ;  /* 0x000000040c0a7824 */ /* 0x000fe200078e00ff */
[----:B------:R-:W-:Y:S02]  /*16a0*/  @P0 LOP3.LUT R13, R26, R11, RZ, 0xfc, !PT ;  /* 0x0000000b1a0d0212 */ /* 0x000fe400078efcff */
[----:B------:R-:W-:-:S02]  /*16b0*/  @P0 SHF.L.U64.HI R27, R8, R27, R9 ;  /* 0x0000001b081b0219 */ /* 0x000fc40000010209 */
[----:B------:R-:W-:Y:S02]  /*16c0*/  @P0 SHF.R.U32.HI R14, RZ, R15, R14 ;  /* 0x0000000fff0e0219 */ /* 0x000fe4000001160e */
[----:B------:R-:W-:Y:S02]  /*16d0*/  @P0 LOP3.LUT R8, R16, R25, RZ, 0xfc, !PT ;  /* 0x0000001910080212 */ /* 0x000fe400078efcff */
[----:B------:R-:W-:Y:S02]  /*16e0*/  SHF.L.U64.HI R11, R12, 0x2, R13 ;  /* 0x000000020c0b7819 */ /* 0x000fe4000001020d */
[----:B------:R-:W-:Y:S02]  /*16f0*/  @P0 LOP3.LUT R9, R27, R14, RZ, 0xfc, !PT ;  /* 0x0000000e1b090212 */ /* 0x000fe400078efcff */
[----:B------:R-:W-:Y:S02]  /*1700*/  SHF.L.W.U32.HI R16, R13, 0x2, R8 ;  /* 0x000000020d107819 */ /* 0x000fe40000010e08 */
[----:B------:R-:W-:-:S02]  /*1710*/  IADD3 RZ, P0, PT, RZ, -R10, RZ ;  /* 0x8000000affff7210 */ /* 0x000fc40007f1e0ff */
[----:B------:R-:W-:Y:S02]  /*1720*/  LOP3.LUT R12, RZ, R11, RZ, 0x33, !PT ;  /* 0x0000000bff0c7212 */ /* 0x000fe400078e33ff */
[----:B------:R-:W-:Y:S02]  /*1730*/  SHF.L.W.U32.HI R8, R8, 0x2, R9 ;  /* 0x0000000208087819 */ /* 0x000fe40000010e09 */
[----:B------:R-:W-:Y:S02]  /*1740*/  LOP3.LUT R13, RZ, R16, RZ, 0x33, !PT ;  /* 0x00000010ff0d7212 */ /* 0x000fe400078e33ff */
[----:B------:R-:W-:Y:S02]  /*1750*/  IADD3.X R14, P0, PT, RZ, R12, RZ, P0, !PT ;  /* 0x0000000cff0e7210 */ /* 0x000fe4000071e4ff */
[----:B------:R-:W-:Y:S02]  /*1760*/  LOP3.LUT R12, RZ, R8, RZ, 0x33, !PT ;  /* 0x00000008ff0c7212 */ /* 0x000fe400078e33ff */
[----:B------:R-:W-:-:S02]  /*1770*/  IADD3.X R15, P1, PT, RZ, R13, RZ, P0, !PT ;  /* 0x0000000dff0f7210 */ /* 0x000fc4000073e4ff */
[----:B------:R-:W-:-:S03]  /*1780*/  ISETP.GT.U32.AND P2, PT, R16, -0x1, PT ;  /* 0xffffffff1000780c */ /* 0x000fc60003f44070 */
[----:B------:R-:W-:Y:S01]  /*1790*/  IMAD.X R13, RZ, RZ, R12, P1 ;  /* 0x000000ffff0d7224 */ /* 0x000fe200008e060c */
[----:B------:R-:W-:-:S04]  /*17a0*/  ISETP.GT.AND.EX P0, PT, R8, -0x1, PT, P2 ;  /* 0xffffffff0800780c */ /* 0x000fc80003f04320 */
[----:B------:R-:W-:Y:S02]  /*17b0*/  SEL R13, R8, R13, P0 ;  /* 0x0000000d080d7207 */ /* 0x000fe40000000000 */
[----:B------:R-:W-:Y:S02]  /*17c0*/  SEL R16, R16, R15, P0 ;  /* 0x0000000f10107207 */ /* 0x000fe40000000000 */
[----:B------:R-:W-:-:S04]  /*17d0*/  ISETP.NE.U32.AND P1, PT, R13, RZ, PT ;  /* 0x000000ff0d00720c */ /* 0x000fc80003f25070 */
[----:B------:R-:W-:Y:S01]  /*17e0*/  SEL R15, R16, R13, !P1 ;  /* 0x0000000d100f7207 */ /* 0x000fe20004800000 */
[----:B------:R-:W-:-:S05]  /*17f0*/  @!P0 IMAD.MOV R10, RZ, RZ, -R10 ;  /* 0x000000ffff0a8224 */ /* 0x000fca00078e0a0a */
[----:B------:R-:W0:Y:S02]  /*1800*/  FLO.U32 R15, R15 ;  /* 0x0000000f000f7300 */ /* 0x000e2400000e0000 */
[C---:B0-----:R-:W-:Y:S02]  /*1810*/  IADD3 R17, PT, PT, -R15.reuse, 0x1f, RZ ;  /* 0x0000001f0f117810 */ /* 0x041fe40007ffe1ff */
[----:B------:R-:W-:-:S03]  /*1820*/  IADD3 R12, PT, PT, -R15, 0x3f, RZ ;  /* 0x0000003f0f0c7810 */ /* 0x000fc60007ffe1ff */
[----:B------:R-:W-:Y:S01]  /*1830*/  @P1 IMAD.MOV R12, RZ, RZ, R17 ;  /* 0x000000ffff0c1224 */ /* 0x000fe200078e0211 */
[----:B------:R-:W-:-:S04]  /*1840*/  SEL R17, R11, R14, P0 ;  /* 0x0000000e0b117207 */ /* 0x000fc80000000000 */
[----:B------:R-:W-:-:S13]  /*1850*/  ISETP.NE.AND P1, PT, R12, RZ, PT ;  /* 0x000000ff0c00720c */ /* 0x000fda0003f25270 */
[----:B------:R-:W-:Y:S05]  /*1860*/  @!P1 BRA `(.L_x_21) ;  /* 0x0000000000289947 */ /* 0x000fea0003800000 */
[----:B------:R-:W-:Y:S02]  /*1870*/  LOP3.LUT R11, R12, 0x3f, RZ, 0xc0, !PT ;  /* 0x0000003f0c0b7812 */ /* 0x000fe400078ec0ff */
[--C-:B------:R-:W-:Y:S02]  /*1880*/  SHF.R.U64 R15, R10, 0x1, R17.reuse ;  /* 0x000000010a0f7819 */ /* 0x100fe40000001211 */
[----:B------:R-:W-:Y:S02]  /*1890*/  SHF.R.U32.HI R17, RZ, 0x1, R17 ;  /* 0x00000001ff117819 */ /* 0x000fe40000011611 */
[----:B------:R-:W-:Y:S02]  /*18a0*/  LOP3.LUT R10, R12, 0x3f, RZ, 0xc, !PT ;  /* 0x0000003f0c0a7812 */ /* 0x000fe400078e0cff */
[CC--:B------:R-:W-:Y:S02]  /*18b0*/  SHF.L.U64.HI R13, R16.reuse, R11.reuse, R13 ;  /* 0x0000000b100d7219 */ /* 0x0c0fe4000001020d */
[----:B------:R-:W-:-:S02]  /*18c0*/  SHF.L.U32 R11, R16, R11, RZ ;  /* 0x0000000b100b7219 */ /* 0x000fc400000006ff */
[-CC-:B------:R-:W-:Y:S02]  /*18d0*/  SHF.R.U64 R16, R15, R10.reuse, R17.reuse ;  /* 0x0000000a0f107219 */ /* 0x180fe40000001211 */
[----:B------:R-:W-:Y:S02]  /*18e0*/  SHF.R.U32.HI R10, RZ, R10, R17 ;  /* 0x0000000aff0a7219 */ /* 0x000fe40000011611 */
[----:B------:R-:W-:Y:S02]  /*18f0*/  LOP3.LUT R16, R11, R16, RZ, 0xfc, !PT ;  /* 0x000000100b107212 */ /* 0x000fe400078efcff */
[----:B------:R-:W-:-:S07]  /*1900*/  LOP3.LUT R13, R13, R10, RZ, 0xfc, !PT ;  /* 0x0000000a0d0d7212 */ /* 0x000fce00078efcff */
.L_x_21:
[----:B------:R-:W-:Y:S05]  /*1910*/  BSYNC.RECONVERGENT B2 ;  /* 0x0000000000027941 */ /* 0x000fea0003800200 */
.L_x_20:
[----:B------:R-:W-:-:S04]  /*1920*/  IMAD.WIDE.U32 R14, R16, 0x2168c235, RZ ;  /* 0x2168c235100e7825 */ /* 0x000fc800078e00ff */
[----:B------:R-:W-:Y:S01]  /*1930*/  IMAD.MOV.U32 R10, RZ, RZ, R15 ;  /* 0x000000ffff0a7224 */ /* 0x000fe200078e000f */
[----:B------:R-:W-:Y:S01]  /*1940*/  IADD3 RZ, P1, PT, R14, R14, RZ ;  /* 0x0000000e0eff7210 */ /* 0x000fe20007f3e0ff */
[----:B------:R-:W-:Y:S02]  /*1950*/  IMAD.MOV.U32 R11, RZ, RZ, RZ ;  /* 0x000000ffff0b7224 */ /* 0x000fe400078e00ff */
[----:B------:R-:W-:-:S04]  /*1960*/  IMAD.HI.U32 R15, R13, -0x36f0255e, RZ ;  /* 0xc90fdaa20d0f7827 */ /* 0x000fc800078e00ff */
[----:B------:R-:W-:-:S04]  /*1970*/  IMAD.WIDE.U32 R10, R16, -0x36f0255e, R10 ;  /* 0xc90fdaa2100a7825 */ /* 0x000fc800078e000a */
[C---:B------:R-:W-:Y:S02]  /*1980*/  IMAD R17, R13.reuse, -0x36f0255e, RZ ;  /* 0xc90fdaa20d117824 */ /* 0x040fe400078e02ff */
[----:B------:R-:W-:-:S04]  /*1990*/  IMAD.WIDE.U32 R10, P2, R13, 0x2168c235, R10 ;  /* 0x2168c2350d0a7825 */ /* 0x000fc8000784000a */
[----:B------:R-:W-:Y:S01]  /*19a0*/  IMAD.X R13, RZ, RZ, R15, P2 ;  /* 0x000000ffff0d7224 */ /* 0x000fe200010e060f */
[----:B------:R-:W-:Y:S02]  /*19b0*/  IADD3 R11, P2, PT, R17, R11, RZ ;  /* 0x0000000b110b7210 */ /* 0x000fe40007f5e0ff */
[----:B------:R-:W-:Y:S02]  /*19c0*/  IADD3.X RZ, P1, PT, R10, R10, RZ, P1, !PT ;  /* 0x0000000a0aff7210 */ /* 0x000fe40000f3e4ff */
[C---:B------:R-:W-:Y:S01]  /*19d0*/  ISETP.GT.U32.AND P3, PT, R11.reuse, RZ, PT ;  /* 0x000000ff0b00720c */ /* 0x040fe20003f64070 */
[----:B------:R-:W-:Y:S01]  /*19e0*/  IMAD.X R13, RZ, RZ, R13, P2 ;  /* 0x000000ffff0d7224 */ /* 0x000fe200010e060d */
[----:B------:R-:W-:Y:S02]  /*19f0*/  IADD3.X R10, P2, PT, R11, R11, RZ, P1, !PT ;  /* 0x0000000b0b0a7210 */ /* 0x000fe40000f5e4ff */
[----:B------:R-:W-:Y:S02]  /*1a00*/  SHF.R.U32.HI R15, RZ, 0x1e, R9 ;  /* 0x0000001eff0f7819 */ /* 0x000fe40000011609 */
[C---:B------:R-:W-:Y:S01]  /*1a10*/  ISETP.GT.AND.EX P1, PT, R13.reuse, RZ, PT, P3 ;  /* 0x000000ff0d00720c */ /* 0x040fe20003f24330 */
[----:B------:R-:W-:Y:S01]  /*1a20*/  IMAD.X R14, R13, 0x1, R13, P2 ;  /* 0x000000010d0e7824 */ /* 0x000fe200010e060d */
[----:B------:R-:W-:-:S02]  /*1a30*/  LEA.HI R8, R8, R15, RZ, 0x1 ;  /* 0x0000000f08087211 */ /* 0x000fc400078f08ff */
[----:B------:R-:W-:Y:S02]  /*1a40*/  SEL R10, R10, R11, P1 ;  /* 0x0000000b0a0a7207 */ /* 0x000fe40000800000 */
[----:B------:R-:W-:Y:S02]  /*1a50*/  SEL R11, R14, R13, P1 ;  /* 0x0000000d0e0b7207 */ /* 0x000fe40000800000 */
[----:B------:R-:W-:Y:S02]  /*1a60*/  IADD3 R10, P2, PT, R10, 0x1, RZ ;  /* 0x000000010a0a7810 */ /* 0x000fe40007f5e0ff */
[----:B------:R-:W-:Y:S02]  /*1a70*/  SEL R13, RZ, 0xffffffff, !P1 ;  /* 0xffffffffff0d7807 */ /* 0x000fe40004800000 */
[----:B------:R-:W-:Y:S01]  /*1a80*/  LOP3.LUT P1, R19, R19, 0x80000000, RZ, 0xc0, !PT ;  /* 0x8000000013137812 */ /* 0x000fe2000782c0ff */
[----:B------:R-:W-:Y:S02]  /*1a90*/  IMAD.X R11, RZ, RZ, R11, P2 ;  /* 0x000000ffff0b7224 */ /* 0x000fe400010e060b */
[----:B------:R-:W-:Y:S01]  /*1aa0*/  IMAD.IADD R13, R13, 0x1, -R12 ;  /* 0x000000010d0d7824 */ /* 0x000fe200078e0a0c */
[----:B------:R-:W-:-:S02]  /*1ab0*/  @!P0 LOP3.LUT R19, R19, 0x80000000, RZ, 0x3c, !PT ;  /* 0x8000000013138812 */ /* 0x000fc400078e3cff */
[----:B------:R-:W-:-:S04]  /*1ac0*/  SHF.R.U64 R10, R10, 0xa, R11 ;  /* 0x0000000a0a0a7819 */ /* 0x000fc8000000120b */
[----:B------:R-:W-:-:S03]  /*1ad0*/  IADD3 R10, P2, PT, R10, 0x1, RZ ;  /* 0x000000010a0a7810 */ /* 0x000fc60007f5e0ff */
[----:B------:R-:W-:Y:S01]  /*1ae0*/  @P1 IMAD.MOV R8, RZ, RZ, -R8 ;  /* 0x000000ffff081224 */ /* 0x000fe200078e0a08 */
[----:B------:R-:W-:-:S04]  /*1af0*/  LEA.HI.X R11, R11, RZ, RZ, 0x16, P2 ;  /* 0x000000ff0b0b7211 */ /* 0x000fc800010fb4ff */
[--C-:B------:R-:W-:Y:S01]  /*1b00*/  SHF.R.U64 R12, R10, 0x1, R11.reuse ;  /* 0x000000010a0c7819 */ /* 0x100fe2000000120b */
[----:B------:R-:W-:Y:S01]  /*1b10*/  IMAD.SHL.U32 R10, R13, 0x100000, RZ ;  /* 0x001000000d0a7824 */ /* 0x000fe200078e00ff */
[----:B------:R-:W-:Y:S02]  /*1b20*/  SHF.R.U32.HI R9, RZ, 0x1, R11 ;  /* 0x00000001ff097819 */ /* 0x000fe4000001160b */
[----:B------:R-:W-:-:S04]  /*1b30*/  IADD3 R12, P2, P3, RZ, RZ, R12 ;  /* 0x000000ffff0c7210 */ /* 0x000fc80007b5e00c */
[----:B------:R-:W-:-:S04]  /*1b40*/  IADD3.X R10, PT, PT, R10, 0x3fe00000, R9, P2, P3 ;  /* 0x3fe000000a0a7810 */ /* 0x000fc800017e6409 */
[----:B------:R-:W-:-:S07]  /*1b50*/  LOP3.LUT R13, R10, R19, RZ, 0xfc, !PT ;  /* 0x000000130a0d7212 */ /* 0x000fce00078efcff */
.L_x_15:
[----:B------:R-:W-:-:S04]  /*1b60*/  IMAD.MOV.U32 R19, RZ, RZ, 0x0 ;  /* 0x00000000ff137424 */ /* 0x000fc800078e00ff */
[----:B------:R-:W-:Y:S05]  /*1b70*/  RET.REL.NODEC R18 `(_Z10kernel_gpuiPdS_S_S_) ;  /* 0xffffffe412207950 */ /* 0x000fea0003c3ffff */
.L_x_22:
[----:B------:R-:W-:-:S00]  /*1b80*/  BRA `(.L_x_22) ;  /* 0xfffffffc00fc7947 */ /* 0x000fc0000383ffff */
[----:B------:R-:W-:-:S00]  /*1b90*/  NOP ;  /* 0x0000000000007918 */ /* 0x000fc00000000000 */
        /* <DEDUP_REMOVED lines=14> */
.L_x_24:


//--------------------- .nv.global.init           --------------------------
	.section	.nv.global.init,"aw",@progbits
	.align	16
.nv.global.init:
	.type		__cudart_sin_cos_coeffs,@object
	.size		__cudart_sin_cos_coeffs,(__cudart_i2opi_d - __cudart_sin_cos_coeffs)
__cudart_sin_cos_coeffs:
        /*0000*/ 	.byte	0x46, 0xd2, 0xb0, 0x2c, 0xf1, 0xe5, 0x5a, 0xbe, 0x92, 0xe3, 0xac, 0x69, 0xe3, 0x1d, 0xc7, 0x3e
        /*0010*/ 	.byte	0xa1, 0x62, 0xdb, 0x19, 0xa0, 0x01, 0x2a, 0xbf, 0x18, 0x08, 0x11, 0x11, 0x11, 0x11, 0x81, 0x3f
        /*0020*/ 	.byte	0x54, 0x55, 0x55, 0x55, 0x55, 0x55, 0xc5, 0xbf, 0x00, 0x00, 0x00, 0x00, 0x00, 0x00, 0x00, 0x00
        /*0030*/ 	.byte	0x00, 0x00, 0x00, 0x00, 0x00, 0x00, 0x00, 0x00, 0x64, 0x81, 0xfd, 0x20, 0x83, 0xff, 0xa8, 0xbd
        /*0040*/ 	.byte	0x28, 0x85, 0xef, 0xc1, 0xa7, 0xee, 0x21, 0x3e, 0xd9, 0xe6, 0x06, 0x8e, 0x4f, 0x7e, 0x92, 0xbe
        /*0050*/ 	.byte	0xe9, 0xbc, 0xdd, 0x19, 0xa0, 0x01, 0xfa, 0x3e, 0x47, 0x5d, 0xc1, 0x16, 0x6c, 0xc1, 0x56, 0xbf
        /*0060*/ 	.byte	0x51, 0x55, 0x55, 0x55, 0x55, 0x55, 0xa5, 0x3f, 0x00, 0x00, 0x00, 0x00, 0x00, 0x00, 0xe0, 0xbf
        /*0070*/ 	.byte	0x00, 0x00, 0x00, 0x00, 0x00, 0x00, 0xf0, 0x3f, 0x00, 0x00, 0x00, 0x00, 0x00, 0x00, 0x00, 0x00
	.type		__cudart_i2opi_d,@object
	.size		__cudart_i2opi_d,(.L_0 - __cudart_i2opi_d)
__cudart_i2opi_d:
        /* <DEDUP_REMOVED lines=9> */
.L_0:


//--------------------- .nv.shared.reserved.0     --------------------------
	.section	.nv.shared.reserved.0,"aw",@nobits
	.weak		__nv_reservedSMEM_offset_0_alias
	.size		__nv_reservedSMEM_offset_0_alias, 0, 64
	.other		__nv_reservedSMEM_offset_0_alias,@"STO_CUDA_RESERVED_SHARED STV_DEFAULT"
__nv_reservedSMEM_offset_0_alias:
	.zero		0
	.zero		64


//--------------------- .nv.constant0._Z10kernel_gpuiPdS_S_S_ --------------------------
	.section	.nv.constant0._Z10kernel_gpuiPdS_S_S_,"a",@progbits
	.sectionflags	@""
	.align	4
.nv.constant0._Z10kernel_gpuiPdS_S_S_:
	.zero		936


//--------------------- SYMBOLS --------------------------

	.type		.nv.reservedSmem.offset0,@object
	.size		.nv.reservedSmem.offset0,0x4
